	.target	sm_90a

	.elftype	@"ET_EXEC"


//--------------------- .note.nv.tkinfo           --------------------------
	.section	.note.nv.tkinfo,"",@"SHT_NOTE"
	.sectionflags	@"SHF_NOTE_NV_TKINFO"
	.tkinfo
        /*0018*/ 	.word	0x00000002
        /*0030*/ 	.string	""
        /*0030*/ 	.string	"ptxas"
        /*0030*/ 	.string	"Cuda compilation tools, release 13.0, V13.0.88"
        /*0030*/ 	.string	"Build cuda_13.0.r13.0/compiler.36424714_0"
        /*0030*/ 	.string	"-arch sm_90a -m 64 "



//--------------------- .note.nv.cuinfo           --------------------------
	.section	.note.nv.cuinfo,"",@"SHT_NOTE"
	.sectionflags	@"SHF_NOTE_NV_CUINFO"
        /*0018*/ 	.short	0x0002
        /*001a*/ 	.short	0x005a
        /*001c*/ 	.short	0x0082
	.zero		2


//--------------------- .nv.info                  --------------------------
	.section	.nv.info,"",@"SHT_CUDA_INFO"
	.align	4


	//----- nvinfo : EIATTR_REGCOUNT
	.align		4
        /*0000*/ 	.byte	0x04, 0x2f
        /*0002*/ 	.short	(.L_12 - .L_11)
	.align		4
.L_11:
        /*0004*/ 	.word	index@(_ZN7cutlass13device_kernelINS_4conv6kernel13ConvUniversalINS1_16ConvProblemShapeILNS1_8OperatorE0ELi2EEENS1_10collective14CollectiveConvINS1_46MainloopSm90TmaGmmaWarpSpecializedImplicitGemmILS5_0ELi9ELi2EN4cute5tupleIJNSA_1CILi2EEENSC_ILi1EEESE_EEENS1_36KernelImplicitTmaWarpSpecializedSm90ELi1EEENSB_IJNSC_ILi256EEENSC_ILi128EEENSB_IJNSC_ILi32EEEEEEEEENS_6half_tESN_NSA_8TiledMMAINSA_8MMA_AtomIJNSA_4SM904GMMA26MMA_64x128x16_F32F16F16_SSILNSR_5MajorE0ELST_0ELNSR_7ScaleInE1ELSU_1EEEEEENSA_6LayoutINSB_IJSE_SE_SE_EEENSB_IJNSC_ILi0EEESZ_SZ_EEEEENSB_IJNSA_10UnderscoreES12_S12_EEEEENS7_6detail26Sm90ImplicitGemmTileTraitsINSA_20SM90_TMA_LOAD_IM2COLENSA_14ComposedLayoutINSA_7SwizzleILi2ELi4ELi3EEENSA_18smem_ptr_flag_bitsILi16EEENSX_INSB_IJNSB_IJNSC_ILi8EEESK_EEENSB_IJSK_SE_EEENSB_IJSE_NSC_ILi9EEEEEEEEENSB_IJNSB_IJSK_SI_EEENSB_IJSE_SZ_EEENSB_IJSZ_NSC_ILi8192EEEEEEEEEEEEEvEENS16_INSA_23SM90_TMA_LOAD_MULTICASTENS18_IS1A_S1C_NSX_INSB_IJNSB_IJS1D_NSC_ILi16EEEEEES1F_S1H_EEENSB_IJS1J_S1K_NSB_IJSZ_NSC_ILi4096EEEEEEEEEEEEEvEEEENS_8epilogue10collective6detail29Sm90TmaWarpSpecializedAdapterINS23_15DefaultEpilogueISN_NSB_IJNSB_IJlllEEESE_SZ_EEES28_NS22_6thread17LinearCombinationISN_Li1EffLNS29_9ScaleType4KindE0ELNS_15FloatRoundStyleE2ESN_EENS_4gemm15EpilogueDefaultEEEEEvvEEEEvNT_6ParamsE)
        /*0008*/ 	.word	0x000000ff


	//----- nvinfo : EIATTR_FRAME_SIZE
	.align		4
.L_12:
        /*000c*/ 	.byte	0x04, 0x11
        /*000e*/ 	.short	(.L_14 - .L_13)
	.align		4
.L_13:
        /*0010*/ 	.word	index@(_ZN7cutlass13device_kernelINS_4conv6kernel13ConvUniversalINS1_16ConvProblemShapeILNS1_8OperatorE0ELi2EEENS1_10collective14CollectiveConvINS1_46MainloopSm90TmaGmmaWarpSpecializedImplicitGemmILS5_0ELi9ELi2EN4cute5tupleIJNSA_1CILi2EEENSC_ILi1EEESE_EEENS1_36KernelImplicitTmaWarpSpecializedSm90ELi1EEENSB_IJNSC_ILi256EEENSC_ILi128EEENSB_IJNSC_ILi32EEEEEEEEENS_6half_tESN_NSA_8TiledMMAINSA_8MMA_AtomIJNSA_4SM904GMMA26MMA_64x128x16_F32F16F16_SSILNSR_5MajorE0ELST_0ELNSR_7ScaleInE1ELSU_1EEEEEENSA_6LayoutINSB_IJSE_SE_SE_EEENSB_IJNSC_ILi0EEESZ_SZ_EEEEENSB_IJNSA_10UnderscoreES12_S12_EEEEENS7_6detail26Sm90ImplicitGemmTileTraitsINSA_20SM90_TMA_LOAD_IM2COLENSA_14ComposedLayoutINSA_7SwizzleILi2ELi4ELi3EEENSA_18smem_ptr_flag_bitsILi16EEENSX_INSB_IJNSB_IJNSC_ILi8EEESK_EEENSB_IJSK_SE_EEENSB_IJSE_NSC_ILi9EEEEEEEEENSB_IJNSB_IJSK_SI_EEENSB_IJSE_SZ_EEENSB_IJSZ_NSC_ILi8192EEEEEEEEEEEEEvEENS16_INSA_23SM90_TMA_LOAD_MULTICASTENS18_IS1A_S1C_NSX_INSB_IJNSB_IJS1D_NSC_ILi16EEEEEES1F_S1H_EEENSB_IJS1J_S1K_NSB_IJSZ_NSC_ILi4096EEEEEEEEEEEEEvEEEENS_8epilogue10collective6detail29Sm90TmaWarpSpecializedAdapterINS23_15DefaultEpilogueISN_NSB_IJNSB_IJlllEEESE_SZ_EEES28_NS22_6thread17LinearCombinationISN_Li1EffLNS29_9ScaleType4KindE0ELNS_15FloatRoundStyleE2ESN_EENS_4gemm15EpilogueDefaultEEEEEvvEEEEvNT_6ParamsE)
        /*0014*/ 	.word	0x00000270


	//----- nvinfo : EIATTR_MIN_STACK_SIZE
	.align		4
.L_14:
        /*0018*/ 	.byte	0x04, 0x12
        /*001a*/ 	.short	(.L_16 - .L_15)
	.align		4
.L_15:
        /*001c*/ 	.word	index@(_ZN7cutlass13device_kernelINS_4conv6kernel13ConvUniversalINS1_16ConvProblemShapeILNS1_8OperatorE0ELi2EEENS1_10collective14CollectiveConvINS1_46MainloopSm90TmaGmmaWarpSpecializedImplicitGemmILS5_0ELi9ELi2EN4cute5tupleIJNSA_1CILi2EEENSC_ILi1EEESE_EEENS1_36KernelImplicitTmaWarpSpecializedSm90ELi1EEENSB_IJNSC_ILi256EEENSC_ILi128EEENSB_IJNSC_ILi32EEEEEEEEENS_6half_tESN_NSA_8TiledMMAINSA_8MMA_AtomIJNSA_4SM904GMMA26MMA_64x128x16_F32F16F16_SSILNSR_5MajorE0ELST_0ELNSR_7ScaleInE1ELSU_1EEEEEENSA_6LayoutINSB_IJSE_SE_SE_EEENSB_IJNSC_ILi0EEESZ_SZ_EEEEENSB_IJNSA_10UnderscoreES12_S12_EEEEENS7_6detail26Sm90ImplicitGemmTileTraitsINSA_20SM90_TMA_LOAD_IM2COLENSA_14ComposedLayoutINSA_7SwizzleILi2ELi4ELi3EEENSA_18smem_ptr_flag_bitsILi16EEENSX_INSB_IJNSB_IJNSC_ILi8EEESK_EEENSB_IJSK_SE_EEENSB_IJSE_NSC_ILi9EEEEEEEEENSB_IJNSB_IJSK_SI_EEENSB_IJSE_SZ_EEENSB_IJSZ_NSC_ILi8192EEEEEEEEEEEEEvEENS16_INSA_23SM90_TMA_LOAD_MULTICASTENS18_IS1A_S1C_NSX_INSB_IJNSB_IJS1D_NSC_ILi16EEEEEES1F_S1H_EEENSB_IJS1J_S1K_NSB_IJSZ_NSC_ILi4096EEEEEEEEEEEEEvEEEENS_8epilogue10collective6detail29Sm90TmaWarpSpecializedAdapterINS23_15DefaultEpilogueISN_NSB_IJNSB_IJlllEEESE_SZ_EEES28_NS22_6thread17LinearCombinationISN_Li1EffLNS29_9ScaleType4KindE0ELNS_15FloatRoundStyleE2ESN_EENS_4gemm15EpilogueDefaultEEEEEvvEEEEvNT_6ParamsE)
        /*0020*/ 	.word	0x00000270
.L_16:


//--------------------- .nv.compat                --------------------------
	.section	.nv.compat,"",@"SHT_CUDA_COMPAT_INFO"
	.align	4
        /*0000*/ 	.byte	0x02, 0x09, 0x01, 0x00, 0x02, 0x02, 0x04, 0x00, 0x02, 0x05, 0x05, 0x00, 0x03, 0x07, 0x01, 0x01
        /*0010*/ 	.byte	0x02, 0x03, 0x01, 0x00, 0x02, 0x06, 0x01, 0x00, 0x04, 0x0b, 0x08, 0x00, 0x00, 0x00, 0x00, 0x00
        /*0020*/ 	.byte	0x00, 0x00, 0x00, 0x00


//--------------------- .nv.info._ZN7cutlass13device_kernelINS_4conv6kernel13ConvUniversalINS1_16ConvProblemShapeILNS1_8OperatorE0ELi2EEENS1_10collective14CollectiveConvINS1_46MainloopSm90TmaGmmaWarpSpecializedImplicitGemmILS5_0ELi9ELi2EN4cute5tupleIJNSA_1CILi2EEENSC_ILi1EEESE_EEENS1_36KernelImplicitTmaWarpSpecializedSm90ELi1EEENSB_IJNSC_ILi256EEENSC_ILi128EEENSB_IJNSC_ILi32EEEEEEEEENS_6half_tESN_NSA_8TiledMMAINSA_8MMA_AtomIJNSA_4SM904GMMA26MMA_64x128x16_F32F16F16_SSILNSR_5MajorE0ELST_0ELNSR_7ScaleInE1ELSU_1EEEEEENSA_6LayoutINSB_IJSE_SE_SE_EEENSB_IJNSC_ILi0EEESZ_SZ_EEEEENSB_IJNSA_10UnderscoreES12_S12_EEEEENS7_6detail26Sm90ImplicitGemmTileTraitsINSA_20SM90_TMA_LOAD_IM2COLENSA_14ComposedLayoutINSA_7SwizzleILi2ELi4ELi3EEENSA_18smem_ptr_flag_bitsILi16EEENSX_INSB_IJNSB_IJNSC_ILi8EEESK_EEENSB_IJSK_SE_EEENSB_IJSE_NSC_ILi9EEEEEEEEENSB_IJNSB_IJSK_SI_EEENSB_IJSE_SZ_EEENSB_IJSZ_NSC_ILi8192EEEEEEEEEEEEEvEENS16_INSA_23SM90_TMA_LOAD_MULTICASTENS18_IS1A_S1C_NSX_INSB_IJNSB_IJS1D_NSC_ILi16EEEEEES1F_S1H_EEENSB_IJS1J_S1K_NSB_IJSZ_NSC_ILi4096EEEEEEEEEEEEEvEEEENS_8epilogue10collective6detail29Sm90TmaWarpSpecializedAdapterINS23_15DefaultEpilogueISN_NSB_IJNSB_IJlllEEESE_SZ_EEES28_NS22_6thread17LinearCombinationISN_Li1EffLNS29_9ScaleType4KindE0ELNS_15FloatRoundStyleE2ESN_EENS_4gemm15EpilogueDefaultEEEEEvvEEEEvNT_6ParamsE --------------------------
	.section	.nv.info._ZN7cutlass13device_kernelINS_4conv6kernel13ConvUniversalINS1_16ConvProblemShapeILNS1_8OperatorE0ELi2EEENS1_10collective14CollectiveConvINS1_46MainloopSm90TmaGmmaWarpSpecializedImplicitGemmILS5_0ELi9ELi2EN4cute5tupleIJNSA_1CILi2EEENSC_ILi1EEESE_EEENS1_36KernelImplicitTmaWarpSpecializedSm90ELi1EEENSB_IJNSC_ILi256EEENSC_ILi128EEENSB_IJNSC_ILi32EEEEEEEEENS_6half_tESN_NSA_8TiledMMAINSA_8MMA_AtomIJNSA_4SM904GMMA26MMA_64x128x16_F32F16F16_SSILNSR_5MajorE0ELST_0ELNSR_7ScaleInE1ELSU_1EEEEEENSA_6LayoutINSB_IJSE_SE_SE_EEENSB_IJNSC_ILi0EEESZ_SZ_EEEEENSB_IJNSA_10UnderscoreES12_S12_EEEEENS7_6detail26Sm90ImplicitGemmTileTraitsINSA_20SM90_TMA_LOAD_IM2COLENSA_14ComposedLayoutINSA_7SwizzleILi2ELi4ELi3EEENSA_18smem_ptr_flag_bitsILi16EEENSX_INSB_IJNSB_IJNSC_ILi8EEESK_EEENSB_IJSK_SE_EEENSB_IJSE_NSC_ILi9EEEEEEEEENSB_IJNSB_IJSK_SI_EEENSB_IJSE_SZ_EEENSB_IJSZ_NSC_ILi8192EEEEEEEEEEEEEvEENS16_INSA_23SM90_TMA_LOAD_MULTICASTENS18_IS1A_S1C_NSX_INSB_IJNSB_IJS1D_NSC_ILi16EEEEEES1F_S1H_EEENSB_IJS1J_S1K_NSB_IJSZ_NSC_ILi4096EEEEEEEEEEEEEvEEEENS_8epilogue10collective6detail29Sm90TmaWarpSpecializedAdapterINS23_15DefaultEpilogueISN_NSB_IJNSB_IJlllEEESE_SZ_EEES28_NS22_6thread17LinearCombinationISN_Li1EffLNS29_9ScaleType4KindE0ELNS_15FloatRoundStyleE2ESN_EENS_4gemm15EpilogueDefaultEEEEEvvEEEEvNT_6ParamsE,"",@"SHT_CUDA_INFO"
	.sectionflags	@""
	.align	4


	//----- nvinfo : EIATTR_CUDA_API_VERSION
	.align		4
        /*0000*/ 	.byte	0x04, 0x37
        /*0002*/ 	.short	(.L_18 - .L_17)
.L_17:
        /*0004*/ 	.word	0x00000082


	//----- nvinfo : EIATTR_KPARAM_INFO
	.align		4
.L_18:
        /*0008*/ 	.byte	0x04, 0x17
        /*000a*/ 	.short	(.L_20 - .L_19)
.L_19:
        /*000c*/ 	.word	0x00000000
        /*0010*/ 	.short	0x0000
        /*0012*/ 	.short	0x0070
        /*0014*/ 	.byte	0x00, 0xf0, 0x01, 0x0e


	//----- nvinfo : EIATTR_SPARSE_MMA_MASK
	.align		4
.L_20:
        /*0018*/ 	.byte	0x03, 0x50
        /*001a*/ 	.short	0x0000


	//----- nvinfo : EIATTR_MAXREG_COUNT
	.align		4
        /*001c*/ 	.byte	0x03, 0x1b
        /*001e*/ 	.short	0x00ff


	//----- nvinfo : EIATTR_NUM_BARRIERS
	.align		4
        /*0020*/ 	.byte	0x02, 0x4c
        /*0022*/ 	.byte	0x01
	.zero		1


	//----- nvinfo : EIATTR_ANNOTATIONS
	.align		4
        /*0024*/ 	.byte	0x04, 0x55
        /*0026*/ 	.short	(.L_22 - .L_21)


	//   ....[0]....
.L_21:
        /*0028*/ 	.word	0x00000001
        /*002c*/ 	.byte	0x80, 0x0b, 0x00, 0x00, 0x01, 0x00, 0x00, 0x00, 0xc0, 0x0b, 0x00, 0x00, 0x01, 0x00, 0x00, 0x00
        /* <DEDUP_REMOVED lines=210> */
        /*0d5c*/ 	.byte	0x50, 0xfe, 0x00, 0x00


	//----- nvinfo : EIATTR_MERCURY_ISA_VERSION
	.align		4
.L_22:
        /*0d60*/ 	.byte	0x03, 0x5f
        /*0d62*/ 	.short	0x0101


	//----- nvinfo : EIATTR_COOP_GROUP_MASK_REGIDS
	.align		4
        /*0d64*/ 	.byte	0x04, 0x29
        /*0d66*/ 	.short	(.L_24 - .L_23)


	//   ....[0]....
.L_23:
        /*0d68*/ 	.word	0xffffffff


	//   ....[1]....
        /*0d6c*/ 	.word	0xffffffff


	//   ....[2]....
        /*0d70*/ 	.word	0xffffffff


	//   ....[3]....
        /*0d74*/ 	.word	0xffffffff


	//----- nvinfo : EIATTR_COOP_GROUP_INSTR_OFFSETS
	.align		4
.L_24:
        /*0d78*/ 	.byte	0x04, 0x28
        /*0d7a*/ 	.short	(.L_26 - .L_25)


	//   ....[0]....
.L_25:
        /*0d7c*/ 	.word	0x00000080


	//   ....[1]....
        /*0d80*/ 	.word	0x00000090


	//   ....[2]....
        /*0d84*/ 	.word	0x000001b0


	//   ....[3]....
        /*0d88*/ 	.word	0x000007a0


	//----- nvinfo : EIATTR_MBARRIER_INSTR_OFFSETS
	.align		4
.L_26:
        /*0d8c*/ 	.byte	0x04, 0x39
        /*0d8e*/ 	.short	(.L_28 - .L_27)


	//   ....[0]....
.L_27:
        /*0d90*/ 	.word	0x000003e0
        /*0d94*/ 	.word	0x000000ff
        /*0d98*/ 	.word	0x00036000
        /*0d9c*/ 	.short	0x0100
        /*0d9e*/ 	.byte	0x0a
	.zero		1


	//   ....[1]....
        /*0da0*/ 	.word	0x000003f0
        /*0da4*/ 	.word	0x000000ff
        /*0da8*/ 	.word	0x00036048
        /*0dac*/ 	.short	0x0100
        /*0dae*/ 	.byte	0x0a
	.zero		1


	//   ....[2]....
        /*0db0*/ 	.word	0x00000400
        /*0db4*/ 	.word	0x000000ff
        /*0db8*/ 	.word	0x00036008
        /*0dbc*/ 	.short	0x0100
        /*0dbe*/ 	.byte	0x0a
	.zero		1


	//   ....[3]....
        /*0dc0*/ 	.word	0x00000410
        /*0dc4*/ 	.word	0x000000ff
        /*0dc8*/ 	.word	0x00036050
        /*0dcc*/ 	.short	0x0100
        /*0dce*/ 	.byte	0x0a
	.zero		1


	//   ....[4]....
        /*0dd0*/ 	.word	0x00000420
        /*0dd4*/ 	.word	0x000000ff
        /*0dd8*/ 	.word	0x00036010
        /*0ddc*/ 	.short	0x0100
        /*0dde*/ 	.byte	0x0a
	.zero		1


	//   ....[5]....
        /*0de0*/ 	.word	0x00000430
        /*0de4*/ 	.word	0x000000ff
        /*0de8*/ 	.word	0x00036058
        /*0dec*/ 	.short	0x0100
        /*0dee*/ 	.byte	0x0a
	.zero		1


	//   ....[6]....
        /*0df0*/ 	.word	0x00000440
        /*0df4*/ 	.word	0x000000ff
        /*0df8*/ 	.word	0x00036018
        /*0dfc*/ 	.short	0x0100
        /*0dfe*/ 	.byte	0x0a
	.zero		1


	//   ....[7]....
        /*0e00*/ 	.word	0x00000450
        /*0e04*/ 	.word	0x000000ff
        /*0e08*/ 	.word	0x00036060
        /*0e0c*/ 	.short	0x0100
        /*0e0e*/ 	.byte	0x0a
	.zero		1


	//   ....[8]....
        /*0e10*/ 	.word	0x00000460
        /*0e14*/ 	.word	0x000000ff
        /*0e18*/ 	.word	0x00036020
        /*0e1c*/ 	.short	0x0100
        /*0e1e*/ 	.byte	0x0a
	.zero		1


	//   ....[9]....
        /*0e20*/ 	.word	0x00000470
        /*0e24*/ 	.word	0x000000ff
        /*0e28*/ 	.word	0x00036068
        /*0e2c*/ 	.short	0x0100
        /*0e2e*/ 	.byte	0x0a
	.zero		1


	//   ....[10]....
        /*0e30*/ 	.word	0x00000480
        /*0e34*/ 	.word	0x000000ff
        /*0e38*/ 	.word	0x00036028
        /*0e3c*/ 	.short	0x0100
        /*0e3e*/ 	.byte	0x0a
	.zero		1


	//   ....[11]....
        /*0e40*/ 	.word	0x00000490
        /*0e44*/ 	.word	0x000000ff
        /*0e48*/ 	.word	0x00036070
        /*0e4c*/ 	.short	0x0100
        /*0e4e*/ 	.byte	0x0a
	.zero		1


	//   ....[12]....
        /*0e50*/ 	.word	0x000004a0
        /*0e54*/ 	.word	0x000000ff
        /*0e58*/ 	.word	0x00036030
        /*0e5c*/ 	.short	0x0100
        /*0e5e*/ 	.byte	0x0a
	.zero		1


	//   ....[13]....
        /*0e60*/ 	.word	0x000004b0
        /*0e64*/ 	.word	0x000000ff
        /*0e68*/ 	.word	0x00036078
        /*0e6c*/ 	.short	0x0100
        /*0e6e*/ 	.byte	0x0a
	.zero		1


	//   ....[14]....
        /*0e70*/ 	.word	0x000004c0
        /*0e74*/ 	.word	0x000000ff
        /*0e78*/ 	.word	0x00036038
        /*0e7c*/ 	.short	0x0100
        /*0e7e*/ 	.byte	0x0a
	.zero		1


	//   ....[15]....
        /*0e80*/ 	.word	0x000004d0
        /*0e84*/ 	.word	0x000000ff
        /*0e88*/ 	.word	0x00036080
        /*0e8c*/ 	.short	0x0100
        /*0e8e*/ 	.byte	0x0a
	.zero		1


	//   ....[16]....
        /*0e90*/ 	.word	0x000004e0
        /*0e94*/ 	.word	0x000000ff
        /*0e98*/ 	.word	0x00036040
        /*0e9c*/ 	.short	0x0100
        /*0e9e*/ 	.byte	0x0a
	.zero		1


	//   ....[17]....
        /*0ea0*/ 	.word	0x000004f0
        /*0ea4*/ 	.word	0x000000ff
        /*0ea8*/ 	.word	0x00036088
        /*0eac*/ 	.short	0x0100
        /*0eae*/ 	.byte	0x0a
	.zero		1


	//   ....[18]....
        /*0eb0*/ 	.word	0x00001660
        /*0eb4*/ 	.word	0x00000003
        /*0eb8*/ 	.word	0x00036000
        /*0ebc*/ 	.short	0x010a
        /*0ebe*/ 	.byte	0x3f
	.zero		1


	//   ....[19]....
        /*0ec0*/ 	.word	0x000026f0
        /*0ec4*/ 	.word	0x00000000
        /*0ec8*/ 	.word	0x00036000
        /*0ecc*/ 	.short	0x010a
        /*0ece*/ 	.byte	0x3f
	.zero		1


	//   ....[20]....
        /*0ed0*/ 	.word	0x00003b40
        /*0ed4*/ 	.word	0x00000000
        /*0ed8*/ 	.word	0x00000000
        /*0edc*/ 	.short	0x0101
        /*0ede*/ 	.byte	0x3f
	.zero		1


	//   ....[21]....
        /*0ee0*/ 	.word	0x00003d70
        /*0ee4*/ 	.word	0x00000006
        /*0ee8*/ 	.word	0x00000000
        /*0eec*/ 	.short	0x0101
        /*0eee*/ 	.byte	0x3f
	.zero		1


	//   ....[22]....
        /*0ef0*/ 	.word	0x00013ef0
        /*0ef4*/ 	.word	0x00000011
        /*0ef8*/ 	.word	0x00036048
        /*0efc*/ 	.short	0x010a
        /*0efe*/ 	.byte	0x3f
	.zero		1


	//   ....[23]....
        /*0f00*/ 	.word	0x00014600
        /*0f04*/ 	.word	0x00000003
        /*0f08*/ 	.word	0x00000000
        /*0f0c*/ 	.short	0x010a
        /*0f0e*/ 	.byte	0x3f
	.zero		1


	//   ....[24]....
        /*0f10*/ 	.word	0x000146c0
        /*0f14*/ 	.word	0x00000003
        /*0f18*/ 	.word	0x00000000
        /*0f1c*/ 	.short	0x010a
        /*0f1e*/ 	.byte	0x3f
	.zero		1


	//   ....[25]....
        /*0f20*/ 	.word	0x00014780
        /*0f24*/ 	.word	0x00000003
        /*0f28*/ 	.word	0x00000000
        /*0f2c*/ 	.short	0x010a
        /*0f2e*/ 	.byte	0x3f
	.zero		1


	//   ....[26]....
        /*0f30*/ 	.word	0x00014840
        /*0f34*/ 	.word	0x00000003
        /*0f38*/ 	.word	0x00000000
        /*0f3c*/ 	.short	0x010a
        /*0f3e*/ 	.byte	0x3f
	.zero		1


	//   ....[27]....
        /*0f40*/ 	.word	0x00014900
        /*0f44*/ 	.word	0x00000003
        /*0f48*/ 	.word	0x00000000
        /*0f4c*/ 	.short	0x010a
        /*0f4e*/ 	.byte	0x3f
	.zero		1


	//   ....[28]....
        /*0f50*/ 	.word	0x000149c0
        /*0f54*/ 	.word	0x00000003
        /*0f58*/ 	.word	0x00000000
        /*0f5c*/ 	.short	0x010a
        /*0f5e*/ 	.byte	0x3f
	.zero		1


	//   ....[29]....
        /*0f60*/ 	.word	0x00014a80
        /*0f64*/ 	.word	0x00000003
        /*0f68*/ 	.word	0x00000000
        /*0f6c*/ 	.short	0x010a
        /*0f6e*/ 	.byte	0x3f
	.zero		1


	//   ....[30]....
        /*0f70*/ 	.word	0x00014b40
        /*0f74*/ 	.word	0x00000003
        /*0f78*/ 	.word	0x00000000
        /*0f7c*/ 	.short	0x010a
        /*0f7e*/ 	.byte	0x3f
	.zero		1


	//   ....[31]....
        /*0f80*/ 	.word	0x00014c00
        /*0f84*/ 	.word	0x00000003
        /*0f88*/ 	.word	0x00000000
        /*0f8c*/ 	.short	0x010a
        /*0f8e*/ 	.byte	0x3f
	.zero		1


	//----- nvinfo : EIATTR_NUM_MBARRIERS
	.align		4
.L_28:
        /*0f90*/ 	.byte	0x03, 0x38
        /*0f92*/ 	.short	0x0012


	//----- nvinfo : EIATTR_EXIT_INSTR_OFFSETS
	.align		4
        /*0f94*/ 	.byte	0x04, 0x1c
        /*0f96*/ 	.short	(.L_30 - .L_29)


	//   ....[0]....
.L_29:
        /*0f98*/ 	.word	0x00000b70


	//   ....[1]....
        /*0f9c*/ 	.word	0x00003f80


	//   ....[2]....
        /*0fa0*/ 	.word	0x0000f2f0


	//   ....[3]....
        /*0fa4*/ 	.word	0x0000f330


	//   ....[4]....
        /*0fa8*/ 	.word	0x00013c80


	//   ....[5]....
        /*0fac*/ 	.word	0x00013cc0


	//   ....[6]....
        /*0fb0*/ 	.word	0x00013ce0


	//   ....[7]....
        /*0fb4*/ 	.word	0x00014500


	//   ....[8]....
        /*0fb8*/ 	.word	0x00014c30


	//----- nvinfo : EIATTR_MAX_THREADS
	.align		4
.L_30:
        /*0fbc*/ 	.byte	0x04, 0x05
        /*0fbe*/ 	.short	(.L_32 - .L_31)
.L_31:
        /*0fc0*/ 	.word	0x00000100
        /*0fc4*/ 	.word	0x00000001
        /*0fc8*/ 	.word	0x00000001


	//----- nvinfo : EIATTR_CRS_STACK_SIZE
	.align		4
.L_32:
        /*0fcc*/ 	.byte	0x04, 0x1e
        /*0fce*/ 	.short	(.L_34 - .L_33)
.L_33:
        /*0fd0*/ 	.word	0x00000000


	//----- nvinfo : EIATTR_CBANK_PARAM_SIZE
	.align		4
.L_34:
        /*0fd4*/ 	.byte	0x03, 0x19
        /*0fd6*/ 	.short	0x03f0


	//----- nvinfo : EIATTR_PARAM_CBANK
	.align		4
        /*0fd8*/ 	.byte	0x04, 0x0a
        /*0fda*/ 	.short	(.L_36 - .L_35)
	.align		4
.L_35:
        /*0fdc*/ 	.word	index@(.nv.constant0._ZN7cutlass13device_kernelINS_4conv6kernel13ConvUniversalINS1_16ConvProblemShapeILNS1_8OperatorE0ELi2EEENS1_10collective14CollectiveConvINS1_46MainloopSm90TmaGmmaWarpSpecializedImplicitGemmILS5_0ELi9ELi2EN4cute5tupleIJNSA_1CILi2EEENSC_ILi1EEESE_EEENS1_36KernelImplicitTmaWarpSpecializedSm90ELi1EEENSB_IJNSC_ILi256EEENSC_ILi128EEENSB_IJNSC_ILi32EEEEEEEEENS_6half_tESN_NSA_8TiledMMAINSA_8MMA_AtomIJNSA_4SM904GMMA26MMA_64x128x16_F32F16F16_SSILNSR_5MajorE0ELST_0ELNSR_7ScaleInE1ELSU_1EEEEEENSA_6LayoutINSB_IJSE_SE_SE_EEENSB_IJNSC_ILi0EEESZ_SZ_EEEEENSB_IJNSA_10UnderscoreES12_S12_EEEEENS7_6detail26Sm90ImplicitGemmTileTraitsINSA_20SM90_TMA_LOAD_IM2COLENSA_14ComposedLayoutINSA_7SwizzleILi2ELi4ELi3EEENSA_18smem_ptr_flag_bitsILi16EEENSX_INSB_IJNSB_IJNSC_ILi8EEESK_EEENSB_IJSK_SE_EEENSB_IJSE_NSC_ILi9EEEEEEEEENSB_IJNSB_IJSK_SI_EEENSB_IJSE_SZ_EEENSB_IJSZ_NSC_ILi8192EEEEEEEEEEEEEvEENS16_INSA_23SM90_TMA_LOAD_MULTICASTENS18_IS1A_S1C_NSX_INSB_IJNSB_IJS1D_NSC_ILi16EEEEEES1F_S1H_EEENSB_IJS1J_S1K_NSB_IJSZ_NSC_ILi4096EEEEEEEEEEEEEvEEEENS_8epilogue10collective6detail29Sm90TmaWarpSpecializedAdapterINS23_15DefaultEpilogueISN_NSB_IJNSB_IJlllEEESE_SZ_EEES28_NS22_6thread17LinearCombinationISN_Li1EffLNS29_9ScaleType4KindE0ELNS_15FloatRoundStyleE2ESN_EENS_4gemm15EpilogueDefaultEEEEEvvEEEEvNT_6ParamsE)
        /*0fe0*/ 	.short	0x0210
        /*0fe2*/ 	.short	0x03f0


	//----- nvinfo : EIATTR_SW_WAR
	.align		4
.L_36:
        /*0fe4*/ 	.byte	0x04, 0x36
        /*0fe6*/ 	.short	(.L_38 - .L_37)
.L_37:
        /*0fe8*/ 	.word	0x00000008
.L_38:


//--------------------- .nv.callgraph             --------------------------
	.section	.nv.callgraph,"",@"SHT_CUDA_CALLGRAPH"
	.align	4
	.sectionentsize	8
	.align		4
        /*0000*/ 	.word	0x00000000
	.align		4
        /*0004*/ 	.word	0xffffffff
	.align		4
        /*0008*/ 	.word	0x00000000
	.align		4
        /*000c*/ 	.word	0xfffffffe
	.align		4
        /*0010*/ 	.word	0x00000000
	.align		4
        /*0014*/ 	.word	0xfffffffd
	.align		4
        /*0018*/ 	.word	0x00000000
	.align		4
        /*001c*/ 	.word	0xfffffffc


//--------------------- .nv.constant4             --------------------------
	.section	.nv.constant4,"a",@progbits
	.align	8
	.align		8
.nv.constant4:
        /*0000*/ 	.dword	_ZN39_INTERNAL_4648cdc4_4_k_cu_7954fb69_29634cuda3std3__45__cpo5beginE
	.align		8
        /*0008*/ 	.dword	_ZN39_INTERNAL_4648cdc4_4_k_cu_7954fb69_29634cuda3std3__45__cpo3endE
	.align		8
        /*0010*/ 	.dword	_ZN39_INTERNAL_4648cdc4_4_k_cu_7954fb69_29634cuda3std3__45__cpo6cbeginE
	.align		8
        /*0018*/ 	.dword	_ZN39_INTERNAL_4648cdc4_4_k_cu_7954fb69_29634cuda3std3__45__cpo4cendE
	.align		8
        /*0020*/ 	.dword	_ZN39_INTERNAL_4648cdc4_4_k_cu_7954fb69_29634cuda3std3__441_GLOBAL__N__4648cdc4_4_k_cu_7954fb69_29636ignoreE
	.align		8
        /*0028*/ 	.dword	_ZN39_INTERNAL_4648cdc4_4_k_cu_7954fb69_29634cuda3std3__419piecewise_constructE
	.align		8
        /*0030*/ 	.dword	_ZN39_INTERNAL_4648cdc4_4_k_cu_7954fb69_29634cuda3std3__48in_placeE
	.align		8
        /*0038*/ 	.dword	_ZN39_INTERNAL_4648cdc4_4_k_cu_7954fb69_29634cuda3std6ranges3__45__cpo4swapE
	.align		8
        /*0040*/ 	.dword	_ZN39_INTERNAL_4648cdc4_4_k_cu_7954fb69_29634cuda3std6ranges3__45__cpo9iter_moveE
	.align		8
        /*0048*/ 	.dword	_ZN39_INTERNAL_4648cdc4_4_k_cu_7954fb69_29634cute7productE
	.align		8
        /*0050*/ 	.dword	_ZN39_INTERNAL_4648cdc4_4_k_cu_7954fb69_29634cute1_E


//--------------------- .text._ZN7cutlass13device_kernelINS_4conv6kernel13ConvUniversalINS1_16ConvProblemShapeILNS1_8OperatorE0ELi2EEENS1_10collective14CollectiveConvINS1_46MainloopSm90TmaGmmaWarpSpecializedImplicitGemmILS5_0ELi9ELi2EN4cute5tupleIJNSA_1CILi2EEENSC_ILi1EEESE_EEENS1_36KernelImplicitTmaWarpSpecializedSm90ELi1EEENSB_IJNSC_ILi256EEENSC_ILi128EEENSB_IJNSC_ILi32EEEEEEEEENS_6half_tESN_NSA_8TiledMMAINSA_8MMA_AtomIJNSA_4SM904GMMA26MMA_64x128x16_F32F16F16_SSILNSR_5MajorE0ELST_0ELNSR_7ScaleInE1ELSU_1EEEEEENSA_6LayoutINSB_IJSE_SE_SE_EEENSB_IJNSC_ILi0EEESZ_SZ_EEEEENSB_IJNSA_10UnderscoreES12_S12_EEEEENS7_6detail26Sm90ImplicitGemmTileTraitsINSA_20SM90_TMA_LOAD_IM2COLENSA_14ComposedLayoutINSA_7SwizzleILi2ELi4ELi3EEENSA_18smem_ptr_flag_bitsILi16EEENSX_INSB_IJNSB_IJNSC_ILi8EEESK_EEENSB_IJSK_SE_EEENSB_IJSE_NSC_ILi9EEEEEEEEENSB_IJNSB_IJSK_SI_EEENSB_IJSE_SZ_EEENSB_IJSZ_NSC_ILi8192EEEEEEEEEEEEEvEENS16_INSA_23SM90_TMA_LOAD_MULTICASTENS18_IS1A_S1C_NSX_INSB_IJNSB_IJS1D_NSC_ILi16EEEEEES1F_S1H_EEENSB_IJS1J_S1K_NSB_IJSZ_NSC_ILi4096EEEEEEEEEEEEEvEEEENS_8epilogue10collective6detail29Sm90TmaWarpSpecializedAdapterINS23_15DefaultEpilogueISN_NSB_IJNSB_IJlllEEESE_SZ_EEES28_NS22_6thread17LinearCombinationISN_Li1EffLNS29_9ScaleType4KindE0ELNS_15FloatRoundStyleE2ESN_EENS_4gemm15EpilogueDefaultEEEEEvvEEEEvNT_6ParamsE --------------------------
	.section	.text._ZN7cutlass13device_kernelINS_4conv6kernel13ConvUniversalINS1_16ConvProblemShapeILNS1_8OperatorE0ELi2EEENS1_10collective14CollectiveConvINS1_46MainloopSm90TmaGmmaWarpSpecializedImplicitGemmILS5_0ELi9ELi2EN4cute5tupleIJNSA_1CILi2EEENSC_ILi1EEESE_EEENS1_36KernelImplicitTmaWarpSpecializedSm90ELi1EEENSB_IJNSC_ILi256EEENSC_ILi128EEENSB_IJNSC_ILi32EEEEEEEEENS_6half_tESN_NSA_8TiledMMAINSA_8MMA_AtomIJNSA_4SM904GMMA26MMA_64x128x16_F32F16F16_SSILNSR_5MajorE0ELST_0ELNSR_7ScaleInE1ELSU_1EEEEEENSA_6LayoutINSB_IJSE_SE_SE_EEENSB_IJNSC_ILi0EEESZ_SZ_EEEEENSB_IJNSA_10UnderscoreES12_S12_EEEEENS7_6detail26Sm90ImplicitGemmTileTraitsINSA_20SM90_TMA_LOAD_IM2COLENSA_14ComposedLayoutINSA_7SwizzleILi2ELi4ELi3EEENSA_18smem_ptr_flag_bitsILi16EEENSX_INSB_IJNSB_IJNSC_ILi8EEESK_EEENSB_IJSK_SE_EEENSB_IJSE_NSC_ILi9EEEEEEEEENSB_IJNSB_IJSK_SI_EEENSB_IJSE_SZ_EEENSB_IJSZ_NSC_ILi8192EEEEEEEEEEEEEvEENS16_INSA_23SM90_TMA_LOAD_MULTICASTENS18_IS1A_S1C_NSX_INSB_IJNSB_IJS1D_NSC_ILi16EEEEEES1F_S1H_EEENSB_IJS1J_S1K_NSB_IJSZ_NSC_ILi4096EEEEEEEEEEEEEvEEEENS_8epilogue10collective6detail29Sm90TmaWarpSpecializedAdapterINS23_15DefaultEpilogueISN_NSB_IJNSB_IJlllEEESE_SZ_EEES28_NS22_6thread17LinearCombinationISN_Li1EffLNS29_9ScaleType4KindE0ELNS_15FloatRoundStyleE2ESN_EENS_4gemm15EpilogueDefaultEEEEEvvEEEEvNT_6ParamsE,"ax",@progbits
	.align	128
.text._ZN7cutlass13device_kernelINS_4conv6kernel13ConvUniversalINS1_16ConvProblemShapeILNS1_8OperatorE0ELi2EEENS1_10collective14CollectiveConvINS1_46MainloopSm90TmaGmmaWarpSpecializedImplicitGemmILS5_0ELi9ELi2EN4cute5tupleIJNSA_1CILi2EEENSC_ILi1EEESE_EEENS1_36KernelImplicitTmaWarpSpecializedSm90ELi1EEENSB_IJNSC_ILi256EEENSC_ILi128EEENSB_IJNSC_ILi32EEEEEEEEENS_6half_tESN_NSA_8TiledMMAINSA_8MMA_AtomIJNSA_4SM904GMMA26MMA_64x128x16_F32F16F16_SSILNSR_5MajorE0ELST_0ELNSR_7ScaleInE1ELSU_1EEEEEENSA_6LayoutINSB_IJSE_SE_SE_EEENSB_IJNSC_ILi0EEESZ_SZ_EEEEENSB_IJNSA_10UnderscoreES12_S12_EEEEENS7_6detail26Sm90ImplicitGemmTileTraitsINSA_20SM90_TMA_LOAD_IM2COLENSA_14ComposedLayoutINSA_7SwizzleILi2ELi4ELi3EEENSA_18smem_ptr_flag_bitsILi16EEENSX_INSB_IJNSB_IJNSC_ILi8EEESK_EEENSB_IJSK_SE_EEENSB_IJSE_NSC_ILi9EEEEEEEEENSB_IJNSB_IJSK_SI_EEENSB_IJSE_SZ_EEENSB_IJSZ_NSC_ILi8192EEEEEEEEEEEEEvEENS16_INSA_23SM90_TMA_LOAD_MULTICASTENS18_IS1A_S1C_NSX_INSB_IJNSB_IJS1D_NSC_ILi16EEEEEES1F_S1H_EEENSB_IJS1J_S1K_NSB_IJSZ_NSC_ILi4096EEEEEEEEEEEEEvEEEENS_8epilogue10collective6detail29Sm90TmaWarpSpecializedAdapterINS23_15DefaultEpilogueISN_NSB_IJNSB_IJlllEEESE_SZ_EEES28_NS22_6thread17LinearCombinationISN_Li1EffLNS29_9ScaleType4KindE0ELNS_15FloatRoundStyleE2ESN_EENS_4gemm15EpilogueDefaultEEEEEvvEEEEvNT_6ParamsE:
        .type           _ZN7cutlass13device_kernelINS_4conv6kernel13ConvUniversalINS1_16ConvProblemShapeILNS1_8OperatorE0ELi2EEENS1_10collective14CollectiveConvINS1_46MainloopSm90TmaGmmaWarpSpecializedImplicitGemmILS5_0ELi9ELi2EN4cute5tupleIJNSA_1CILi2EEENSC_ILi1EEESE_EEENS1_36KernelImplicitTmaWarpSpecializedSm90ELi1EEENSB_IJNSC_ILi256EEENSC_ILi128EEENSB_IJNSC_ILi32EEEEEEEEENS_6half_tESN_NSA_8TiledMMAINSA_8MMA_AtomIJNSA_4SM904GMMA26MMA_64x128x16_F32F16F16_SSILNSR_5MajorE0ELST_0ELNSR_7ScaleInE1ELSU_1EEEEEENSA_6LayoutINSB_IJSE_SE_SE_EEENSB_IJNSC_ILi0EEESZ_SZ_EEEEENSB_IJNSA_10UnderscoreES12_S12_EEEEENS7_6detail26Sm90ImplicitGemmTileTraitsINSA_20SM90_TMA_LOAD_IM2COLENSA_14ComposedLayoutINSA_7SwizzleILi2ELi4ELi3EEENSA_18smem_ptr_flag_bitsILi16EEENSX_INSB_IJNSB_IJNSC_ILi8EEESK_EEENSB_IJSK_SE_EEENSB_IJSE_NSC_ILi9EEEEEEEEENSB_IJNSB_IJSK_SI_EEENSB_IJSE_SZ_EEENSB_IJSZ_NSC_ILi8192EEEEEEEEEEEEEvEENS16_INSA_23SM90_TMA_LOAD_MULTICASTENS18_IS1A_S1C_NSX_INSB_IJNSB_IJS1D_NSC_ILi16EEEEEES1F_S1H_EEENSB_IJS1J_S1K_NSB_IJSZ_NSC_ILi4096EEEEEEEEEEEEEvEEEENS_8epilogue10collective6detail29Sm90TmaWarpSpecializedAdapterINS23_15DefaultEpilogueISN_NSB_IJNSB_IJlllEEESE_SZ_EEES28_NS22_6thread17LinearCombinationISN_Li1EffLNS29_9ScaleType4KindE0ELNS_15FloatRoundStyleE2ESN_EENS_4gemm15EpilogueDefaultEEEEEvvEEEEvNT_6ParamsE,@function
        .size           _ZN7cutlass13device_kernelINS_4conv6kernel13ConvUniversalINS1_16ConvProblemShapeILNS1_8OperatorE0ELi2EEENS1_10collective14CollectiveConvINS1_46MainloopSm90TmaGmmaWarpSpecializedImplicitGemmILS5_0ELi9ELi2EN4cute5tupleIJNSA_1CILi2EEENSC_ILi1EEESE_EEENS1_36KernelImplicitTmaWarpSpecializedSm90ELi1EEENSB_IJNSC_ILi256EEENSC_ILi128EEENSB_IJNSC_ILi32EEEEEEEEENS_6half_tESN_NSA_8TiledMMAINSA_8MMA_AtomIJNSA_4SM904GMMA26MMA_64x128x16_F32F16F16_SSILNSR_5MajorE0ELST_0ELNSR_7ScaleInE1ELSU_1EEEEEENSA_6LayoutINSB_IJSE_SE_SE_EEENSB_IJNSC_ILi0EEESZ_SZ_EEEEENSB_IJNSA_10UnderscoreES12_S12_EEEEENS7_6detail26Sm90ImplicitGemmTileTraitsINSA_20SM90_TMA_LOAD_IM2COLENSA_14ComposedLayoutINSA_7SwizzleILi2ELi4ELi3EEENSA_18smem_ptr_flag_bitsILi16EEENSX_INSB_IJNSB_IJNSC_ILi8EEESK_EEENSB_IJSK_SE_EEENSB_IJSE_NSC_ILi9EEEEEEEEENSB_IJNSB_IJSK_SI_EEENSB_IJSE_SZ_EEENSB_IJSZ_NSC_ILi8192EEEEEEEEEEEEEvEENS16_INSA_23SM90_TMA_LOAD_MULTICASTENS18_IS1A_S1C_NSX_INSB_IJNSB_IJS1D_NSC_ILi16EEEEEES1F_S1H_EEENSB_IJS1J_S1K_NSB_IJSZ_NSC_ILi4096EEEEEEEEEEEEEvEEEENS_8epilogue10collective6detail29Sm90TmaWarpSpecializedAdapterINS23_15DefaultEpilogueISN_NSB_IJNSB_IJlllEEESE_SZ_EEES28_NS22_6thread17LinearCombinationISN_Li1EffLNS29_9ScaleType4KindE0ELNS_15FloatRoundStyleE2ESN_EENS_4gemm15EpilogueDefaultEEEEEvvEEEEvNT_6ParamsE,(.L_x_547 - _ZN7cutlass13device_kernelINS_4conv6kernel13ConvUniversalINS1_16ConvProblemShapeILNS1_8OperatorE0ELi2EEENS1_10collective14CollectiveConvINS1_46MainloopSm90TmaGmmaWarpSpecializedImplicitGemmILS5_0ELi9ELi2EN4cute5tupleIJNSA_1CILi2EEENSC_ILi1EEESE_EEENS1_36KernelImplicitTmaWarpSpecializedSm90ELi1EEENSB_IJNSC_ILi256EEENSC_ILi128EEENSB_IJNSC_ILi32EEEEEEEEENS_6half_tESN_NSA_8TiledMMAINSA_8MMA_AtomIJNSA_4SM904GMMA26MMA_64x128x16_F32F16F16_SSILNSR_5MajorE0ELST_0ELNSR_7ScaleInE1ELSU_1EEEEEENSA_6LayoutINSB_IJSE_SE_SE_EEENSB_IJNSC_ILi0EEESZ_SZ_EEEEENSB_IJNSA_10UnderscoreES12_S12_EEEEENS7_6detail26Sm90ImplicitGemmTileTraitsINSA_20SM90_TMA_LOAD_IM2COLENSA_14ComposedLayoutINSA_7SwizzleILi2ELi4ELi3EEENSA_18smem_ptr_flag_bitsILi16EEENSX_INSB_IJNSB_IJNSC_ILi8EEESK_EEENSB_IJSK_SE_EEENSB_IJSE_NSC_ILi9EEEEEEEEENSB_IJNSB_IJSK_SI_EEENSB_IJSE_SZ_EEENSB_IJSZ_NSC_ILi8192EEEEEEEEEEEEEvEENS16_INSA_23SM90_TMA_LOAD_MULTICASTENS18_IS1A_S1C_NSX_INSB_IJNSB_IJS1D_NSC_ILi16EEEEEES1F_S1H_EEENSB_IJS1J_S1K_NSB_IJSZ_NSC_ILi4096EEEEEEEEEEEEEvEEEENS_8epilogue10collective6detail29Sm90TmaWarpSpecializedAdapterINS23_15DefaultEpilogueISN_NSB_IJNSB_IJlllEEESE_SZ_EEES28_NS22_6thread17LinearCombinationISN_Li1EffLNS29_9ScaleType4KindE0ELNS_15FloatRoundStyleE2ESN_EENS_4gemm15EpilogueDefaultEEEEEvvEEEEvNT_6ParamsE)
        .other          _ZN7cutlass13device_kernelINS_4conv6kernel13ConvUniversalINS1_16ConvProblemShapeILNS1_8OperatorE0ELi2EEENS1_10collective14CollectiveConvINS1_46MainloopSm90TmaGmmaWarpSpecializedImplicitGemmILS5_0ELi9ELi2EN4cute5tupleIJNSA_1CILi2EEENSC_ILi1EEESE_EEENS1_36KernelImplicitTmaWarpSpecializedSm90ELi1EEENSB_IJNSC_ILi256EEENSC_ILi128EEENSB_IJNSC_ILi32EEEEEEEEENS_6half_tESN_NSA_8TiledMMAINSA_8MMA_AtomIJNSA_4SM904GMMA26MMA_64x128x16_F32F16F16_SSILNSR_5MajorE0ELST_0ELNSR_7ScaleInE1ELSU_1EEEEEENSA_6LayoutINSB_IJSE_SE_SE_EEENSB_IJNSC_ILi0EEESZ_SZ_EEEEENSB_IJNSA_10UnderscoreES12_S12_EEEEENS7_6detail26Sm90ImplicitGemmTileTraitsINSA_20SM90_TMA_LOAD_IM2COLENSA_14ComposedLayoutINSA_7SwizzleILi2ELi4ELi3EEENSA_18smem_ptr_flag_bitsILi16EEENSX_INSB_IJNSB_IJNSC_ILi8EEESK_EEENSB_IJSK_SE_EEENSB_IJSE_NSC_ILi9EEEEEEEEENSB_IJNSB_IJSK_SI_EEENSB_IJSE_SZ_EEENSB_IJSZ_NSC_ILi8192EEEEEEEEEEEEEvEENS16_INSA_23SM90_TMA_LOAD_MULTICASTENS18_IS1A_S1C_NSX_INSB_IJNSB_IJS1D_NSC_ILi16EEEEEES1F_S1H_EEENSB_IJS1J_S1K_NSB_IJSZ_NSC_ILi4096EEEEEEEEEEEEEvEEEENS_8epilogue10collective6detail29Sm90TmaWarpSpecializedAdapterINS23_15DefaultEpilogueISN_NSB_IJNSB_IJlllEEESE_SZ_EEES28_NS22_6thread17LinearCombinationISN_Li1EffLNS29_9ScaleType4KindE0ELNS_15FloatRoundStyleE2ESN_EENS_4gemm15EpilogueDefaultEEEEEvvEEEEvNT_6ParamsE,@"STO_CUDA_ENTRY STV_DEFAULT"
_ZN7cutlass13device_kernelINS_4conv6kernel13ConvUniversalINS1_16ConvProblemShapeILNS1_8OperatorE0ELi2EEENS1_10collective14CollectiveConvINS1_46MainloopSm90TmaGmmaWarpSpecializedImplicitGemmILS5_0ELi9ELi2EN4cute5tupleIJNSA_1CILi2EEENSC_ILi1EEESE_EEENS1_36KernelImplicitTmaWarpSpecializedSm90ELi1EEENSB_IJNSC_ILi256EEENSC_ILi128EEENSB_IJNSC_ILi32EEEEEEEEENS_6half_tESN_NSA_8TiledMMAINSA_8MMA_AtomIJNSA_4SM904GMMA26MMA_64x128x16_F32F16F16_SSILNSR_5MajorE0ELST_0ELNSR_7ScaleInE1ELSU_1EEEEEENSA_6LayoutINSB_IJSE_SE_SE_EEENSB_IJNSC_ILi0EEESZ_SZ_EEEEENSB_IJNSA_10UnderscoreES12_S12_EEEEENS7_6detail26Sm90ImplicitGemmTileTraitsINSA_20SM90_TMA_LOAD_IM2COLENSA_14ComposedLayoutINSA_7SwizzleILi2ELi4ELi3EEENSA_18smem_ptr_flag_bitsILi16EEENSX_INSB_IJNSB_IJNSC_ILi8EEESK_EEENSB_IJSK_SE_EEENSB_IJSE_NSC_ILi9EEEEEEEEENSB_IJNSB_IJSK_SI_EEENSB_IJSE_SZ_EEENSB_IJSZ_NSC_ILi8192EEEEEEEEEEEEEvEENS16_INSA_23SM90_TMA_LOAD_MULTICASTENS18_IS1A_S1C_NSX_INSB_IJNSB_IJS1D_NSC_ILi16EEEEEES1F_S1H_EEENSB_IJS1J_S1K_NSB_IJSZ_NSC_ILi4096EEEEEEEEEEEEEvEEEENS_8epilogue10collective6detail29Sm90TmaWarpSpecializedAdapterINS23_15DefaultEpilogueISN_NSB_IJNSB_IJlllEEESE_SZ_EEES28_NS22_6thread17LinearCombinationISN_Li1EffLNS29_9ScaleType4KindE0ELNS_15FloatRoundStyleE2ESN_EENS_4gemm15EpilogueDefaultEEEEEvvEEEEvNT_6ParamsE:
[----:B------:R-:W0:Y:S01]  /*0000*/  LDC R1, c[0x0][0x28] ;  /* 0x00000a00ff017b82 */ /* 0x000e220000000800 */
[----:B------:R-:W1:Y:S01]  /*0010*/  S2R R9, SR_TID.X ;  /* 0x0000000000097919 */ /* 0x000e620000002100 */
[----:B------:R-:W-:Y:S01]  /*0020*/  ELECT P0, URZ, PT ;  /* 0x00000000003f782f */ /* 0x000fe20003800000 */
[----:B------:R-:W-:Y:S01]  /*0030*/  BSSY B0, `(.L_x_0) ;  /* 0x0000017000007945 */ /* 0x000fe20003800000 */
[----:B0-----:R-:W-:Y:S01]  /*0040*/  VIADD R1, R1, 0xfffffd90 ;  /* 0xfffffd9001017836 */ /* 0x001fe20000000000 */
[----:B------:R-:W0:Y:S01]  /*0050*/  S2R R4, SR_CTAID.X ;  /* 0x0000000000047919 */ /* 0x000e220000002500 */
[--C-:B-1----:R-:W-:Y:S02]  /*0060*/  SHF.R.U32.HI R0, RZ, 0x5, R9.reuse ;  /* 0x00000005ff007819 */ /* 0x102fe40000011609 */
[----:B------:R-:W-:-:S03]  /*0070*/  SHF.R.U32.HI R3, RZ, 0x7, R9 ;  /* 0x00000007ff037819 */ /* 0x000fc60000011609 */
[----:B------:R-:W1:Y:S04]  /*0080*/  SHFL.IDX PT, R2, R0, RZ, 0x1f ;  /* 0x00001fff00027589 */ /* 0x000e6800000e0000 */
[----:B------:R-:W2:Y:S01]  /*0090*/  SHFL.IDX PT, R3, R3, RZ, 0x1f ;  /* 0x00001fff03037589 */ /* 0x000ea200000e0000 */
[----:B-1----:R-:W-:Y:S02]  /*00a0*/  R2UR UR4, R2 ;  /* 0x00000000020472ca */ /* 0x002fe400000e0000 */
[----:B------:R-:W-:-:S11]  /*00b0*/  SHF.R.S32.HI R2, RZ, 0x1f, R9 ;  /* 0x0000001fff027819 */ /* 0x000fd60000011409 */
[----:B------:R-:W-:Y:S02]  /*00c0*/  USHF.R.S32.HI UR5, URZ, 0x1f, UR4 ;  /* 0x0000001f3f057899 */ /* 0x000fe40008011404 */
[----:B------:R-:W-:Y:S02]  /*00d0*/  ISETP.NE.OR P0, PT, RZ, UR4, !P0 ;  /* 0x00000004ff007c0c */ /* 0x000fe4000c705670 */
[----:B------:R-:W-:-:S04]  /*00e0*/  ULEA.HI UR5, UR5, UR4, URZ, 0x2 ;  /* 0x0000000405057291 */ /* 0x000fc8000f8f103f */
[----:B------:R-:W-:-:S04]  /*00f0*/  ULOP3.LUT UR5, UR5, 0xfffffffc, URZ, 0xc0, !UPT ;  /* 0xfffffffc05057892 */ /* 0x000fc8000f8ec03f */
[----:B------:R-:W-:-:S03]  /*0100*/  UIADD3 UR7, UR4, -UR5, URZ ;  /* 0x8000000504077290 */ /* 0x000fc6000fffe03f */
[----:B0-2---:R-:W-:Y:S09]  /*0110*/  @P0 BRA `(.L_x_1) ;  /* 0x0000000000200947 */ /* 0x005ff20003800000 */
[----:B------:R-:W-:Y:S02]  /*0120*/  ULDC.64 UR4, c[0x0][0x198] ;  /* 0x0000660000047ab9 */ /* 0x000fe40000000a00 */
[----:B------:R-:W-:Y:S02]  /*0130*/  UIADD3 UR8, UP0, UR4, 0xf0, URZ ;  /* 0x000000f004087890 */ /* 0x000fe4000ff1e03f */
[----:B------:R-:W-:Y:S02]  /*0140*/  UIADD3 UR4, UP1, UR4, 0x1f0, URZ ;  /* 0x000001f004047890 */ /* 0x000fe4000ff3e03f */
[----:B------:R-:W-:Y:S02]  /*0150*/  UIADD3.X UR9, URZ, UR5, URZ, UP0, !UPT ;  /* 0x000000053f097290 */ /* 0x000fe400087fe43f */
[----:B------:R-:W-:-:S07]  /*0160*/  UIADD3.X UR5, URZ, UR5, URZ, UP1, !UPT ;  /* 0x000000053f057290 */ /* 0x000fce0008ffe43f */
[----:B------:R0:W-:Y:S02]  /*0170*/  UTMACCTL.PF [UR8] ;  /* 0x00000000080079b9 */ /* 0x0001e40008040000 */
[----:B------:R0:W-:Y:S02]  /*0180*/  UTMACCTL.PF [UR4] ;  /* 0x00000000040079b9 */ /* 0x0001e40008040000 */
[----:B0-----:R-:W-:Y:S01]  /*0190*/  NOP ;  /* 0x0000000000007918 */ /* 0x001fe20000000000 */
.L_x_1:
[----:B------:R-:W-:Y:S05]  /*01a0*/  BSYNC B0 ;  /* 0x0000000000007941 */ /* 0x000fea0003800000 */
.L_x_0:
[----:B------:R-:W0:Y:S01]  /*01b0*/  SHFL.IDX PT, R0, R0, RZ, 0x1f ;  /* 0x00001fff00007589 */ /* 0x000e2200000e0000 */
[----:B------:R-:W-:Y:S02]  /*01c0*/  LEA.HI R2, R2, R9, RZ, 0x7 ;  /* 0x0000000902027211 */ /* 0x000fe400078f38ff */
[----:B------:R-:W-:Y:S01]  /*01d0*/  R2UR UR11, R3 ;  /* 0x00000000030b72ca */ /* 0x000fe200000e0000 */
[----:B------:R-:W1:Y:S01]  /*01e0*/  S2R R11, SR_CTAID.Y ;  /* 0x00000000000b7919 */ /* 0x000e620000002600 */
[----:B------:R-:W-:Y:S02]  /*01f0*/  LOP3.LUT R2, R2, 0xffffff80, RZ, 0xc0, !PT ;  /* 0xffffff8002027812 */ /* 0x000fe400078ec0ff */
[----:B------:R-:W-:-:S03]  /*0200*/  I2FP.F32.U32 R6, R4 ;  /* 0x0000000400067245 */ /* 0x000fc60000201000 */
[----:B------:R-:W-:-:S05]  /*0210*/  IMAD.IADD R7, R9, 0x1, -R2 ;  /* 0x0000000109077824 */ /* 0x000fca00078e0a02 */
[----:B------:R-:W-:Y:S01]  /*0220*/  SHF.R.S32.HI R8, RZ, 0x1f, R7 ;  /* 0x0000001fff087819 */ /* 0x000fe20000011407 */
[----:B------:R-:W-:Y:S02]  /*0230*/  ULOP3.LUT UP0, URZ, UR11, UR7, URZ, 0xfc, !UPT ;  /* 0x000000070b3f7292 */ /* 0x000fe4000f80fc3f */
[----:B------:R-:W-:Y:S01]  /*0240*/  UISETP.NE.AND UP1, UPT, UR11, 0x1, UPT ;  /* 0x000000010b00788c */ /* 0x000fe2000bf25270 */
[----:B------:R-:W-:Y:S01]  /*0250*/  LEA.HI R2, R8, R7, RZ, 0x3 ;  /* 0x0000000708027211 */ /* 0x000fe200078f18ff */
[----:B------:R-:W-:-:S03]  /*0260*/  USEL UR6, URZ, 0x1, UP0 ;  /* 0x000000013f067887 */ /* 0x000fc60008000000 */
[--C-:B------:R-:W-:Y:S01]  /*0270*/  SHF.R.S32.HI R3, RZ, 0x3, R2.reuse ;  /* 0x00000003ff037819 */ /* 0x100fe20000011402 */
[----:B------:R-:W-:Y:S01]  /*0280*/  USEL UR6, UR6, 0x2, UP1 ;  /* 0x0000000206067887 */ /* 0x000fe20008800000 */
[----:B0-----:R-:W-:Y:S02]  /*0290*/  ISETP.NE.AND P0, PT, R0, RZ, PT ;  /* 0x000000ff0000720c */ /* 0x001fe40003f05270 */
[----:B------:R-:W-:Y:S02]  /*02a0*/  SHF.R.S32.HI R2, RZ, 0x1f, R2 ;  /* 0x0000001fff027819 */ /* 0x000fe40000011402 */
[----:B------:R-:W-:Y:S02]  /*02b0*/  SHF.R.S32.HI R5, RZ, 0x1f, R0 ;  /* 0x0000001fff057819 */ /* 0x000fe40000011400 */
[----:B------:R-:W-:Y:S02]  /*02c0*/  LEA.HI R2, R2, R3, RZ, 0x2 ;  /* 0x0000000302027211 */ /* 0x000fe400078f10ff */
[----:B------:R-:W-:-:S05]  /*02d0*/  LEA.HI R5, R5, R0, RZ, 0x2 ;  /* 0x0000000005057211 */ /* 0x000fca00078f10ff */
[----:B-1----:R-:W-:Y:S05]  /*02e0*/  @P0 BRA `(.L_x_2) ;  /* 0x00000000008c0947 */ /* 0x002fea0003800000 */
[----:B------:R-:W-:Y:S01]  /*02f0*/  ELECT P0, URZ, PT ;  /* 0x00000000003f782f */ /* 0x000fe20003800000 */
[----:B------:R-:W-:-:S12]  /*0300*/  BSSY B0, `(.L_x_2) ;  /* 0x0000021000007945 */ /* 0x000fd80003800000 */
[----:B------:R-:W-:Y:S05]  /*0310*/  @!P0 BRA `(.L_x_3) ;  /* 0x00000000007c8947 */ /* 0x000fea0003800000 */
[----:B------:R-:W0:Y:S01]  /*0320*/  S2UR UR10, SR_CgaCtaId ;  /* 0x00000000000a79c3 */ /* 0x000e220000008800 */
[----:B------:R-:W-:Y:S01]  /*0330*/  UMOV UR4, 0x400 ;  /* 0x0000040000047882 */ /* 0x000fe20000000000 */
[----:B------:R-:W-:Y:S01]  /*0340*/  UMOV UR5, 0x1 ;  /* 0x0000000100057882 */ /* 0x000fe20000000000 */
[----:B------:R-:W-:Y:S02]  /*0350*/  UMOV UR8, 0x2 ;  /* 0x0000000200087882 */ /* 0x000fe40000000000 */
[----:B------:R-:W-:-:S04]  /*0360*/  UIADD3 UR8, -UR8, 0x100000, URZ ;  /* 0x0010000008087890 */ /* 0x000fc8000fffe13f */
[----:B------:R-:W-:Y:S02]  /*0370*/  USHF.L.U32 UR9, UR8, 0xb, URZ ;  /* 0x0000000b08097899 */ /* 0x000fe4000800063f */
[----:B------:R-:W-:Y:S02]  /*0380*/  USHF.L.U32 UR8, UR8, 0x1, URZ ;  /* 0x0000000108087899 */ /* 0x000fe4000800063f */
[----:B0-----:R-:W-:Y:S02]  /*0390*/  ULEA UR10, UR10, UR4, 0x18 ;  /* 0x000000040a0a7291 */ /* 0x001fe4000f8ec03f */
[----:B------:R-:W-:-:S04]  /*03a0*/  UIADD3 UR4, -UR5, 0x100000, URZ ;  /* 0x0010000005047890 */ /* 0x000fc8000fffe13f */
[----:B------:R-:W-:Y:S02]  /*03b0*/  USHF.L.U32 UR5, UR4, 0xb, URZ ;  /* 0x0000000b04057899 */ /* 0x000fe4000800063f */
[----:B------:R-:W-:Y:S01]  /*03c0*/  USHF.L.U32 UR4, UR4, 0x1, URZ ;  /* 0x0000000104047899 */ /* 0x000fe2000800063f */
[----:B------:R-:W0:Y:S11]  /*03d0*/  FENCE.VIEW.ASYNC.S ;  /* 0x00000000000073c6 */ /* 0x000e360000000000 */
[----:B0-----:R0:W1:Y:S01]  /*03e0*/  SYNCS.EXCH.64 URZ, [UR10+0x36000], UR4 ;  /* 0x036000040a3f75b2 */ /* 0x0010620008000100 */
[----:B------:R0:W2:Y:S01]  /*03f0*/  SYNCS.EXCH.64 URZ, [UR10+0x36048], UR8 ;  /* 0x036048080a3f75b2 */ /* 0x0000a20008000100 */
[----:B------:R0:W3:Y:S01]  /*0400*/  SYNCS.EXCH.64 URZ, [UR10+0x36008], UR4 ;  /* 0x036008040a3f75b2 */ /* 0x0000e20008000100 */
[----:B------:R0:W4:Y:S01]  /*0410*/  SYNCS.EXCH.64 URZ, [UR10+0x36050], UR8 ;  /* 0x036050080a3f75b2 */ /* 0x0001220008000100 */
[----:B------:R0:W0:Y:S01]  /*0420*/  SYNCS.EXCH.64 URZ, [UR10+0x36010], UR4 ;  /* 0x036010040a3f75b2 */ /* 0x0000220008000100 */
        /* <DEDUP_REMOVED lines=13> */
[----:B------:R-:W-:Y:S01]  /*0500*/  NOP ;  /* 0x0000000000007918 */ /* 0x000fe20000000000 */
.L_x_3:
[----:B0-----:R-:W-:Y:S05]  /*0510*/  BSYNC B0 ;  /* 0x0000000000007941 */ /* 0x001fea0003800000 */
.L_x_2:
[----:B------:R-:W-:Y:S01]  /*0520*/  ULDC UR4, c[0x0][0x150] ;  /* 0x0000540000047ab9 */ /* 0x000fe20000000800 */
[----:B------:R-:W-:Y:S01]  /*0530*/  LOP3.LUT R2, R2, 0xfffffffc, RZ, 0xc0, !PT ;  /* 0xfffffffc02027812 */ /* 0x000fe200078ec0ff */
[----:B------:R-:W-:Y:S01]  /*0540*/  FMUL R6, R6, UR4 ;  /* 0x0000000406067c20 */ /* 0x000fe20008400000 */
[----:B------:R-:W-:Y:S01]  /*0550*/  LOP3.LUT R5, R5, 0x3ffffffc, RZ, 0xc0, !PT ;  /* 0x3ffffffc05057812 */ /* 0x000fe200078ec0ff */
[----:B------:R-:W-:Y:S01]  /*0560*/  ULDC UR4, c[0x0][0x154] ;  /* 0x0000550000047ab9 */ /* 0x000fe20000000800 */
[----:B------:R-:W0:Y:S01]  /*0570*/  LDC R10, c[0x0][0x140] ;  /* 0x00005000ff0a7b82 */ /* 0x000e220000000800 */
[----:B------:R-:W-:Y:S01]  /*0580*/  IMAD.IADD R2, R3, 0x1, -R2 ;  /* 0x0000000103027824 */ /* 0x000fe200078e0a02 */
[----:B------:R-:W-:Y:S01]  /*0590*/  LOP3.LUT P0, RZ, R7, 0x7, RZ, 0xc0, !PT ;  /* 0x0000000707ff7812 */ /* 0x000fe2000780c0ff */
[----:B------:R-:W5:Y:S01]  /*05a0*/  F2I.U32.TRUNC.NTZ R6, R6 ;  /* 0x0000000600067305 */ /* 0x000f62000020f000 */
[----:B------:R-:W-:Y:S01]  /*05b0*/  IMAD.IADD R5, R0, 0x1, -R5 ;  /* 0x0000000100057824 */ /* 0x000fe200078e0a05 */
[----:B------:R-:W-:Y:S01]  /*05c0*/  NOP ;  /* 0x0000000000007918 */ /* 0x000fe20000000000 */
[----:B------:R-:W-:-:S02]  /*05d0*/  NOP ;  /* 0x0000000000007918 */ /* 0x000fc40000000000 */
[----:B------:R-:W-:Y:S01]  /*05e0*/  IMAD R2, R5, 0x4, R2 ;  /* 0x0000000405027824 */ /* 0x000fe200078e0202 */
[----:B------:R-:W-:-:S04]  /*05f0*/  I2FP.F32.U32 R5, R11 ;  /* 0x0000000b00057245 */ /* 0x000fc80000201000 */
[----:B------:R-:W-:Y:S01]  /*0600*/  LEA.HI R0, R2, R2, RZ, 0x1 ;  /* 0x0000000202007211 */ /* 0x000fe200078f08ff */
[----:B------:R-:W-:Y:S01]  /*0610*/  FMUL R5, R5, UR4 ;  /* 0x0000000405057c20 */ /* 0x000fe20008400000 */
[----:B------:R-:W-:Y:S02]  /*0620*/  ULDC UR4, c[0x0][0x144] ;  /* 0x0000510000047ab9 */ /* 0x000fe40000000800 */
[----:B------:R-:W-:Y:S01]  /*0630*/  LOP3.LUT R3, R0, 0xfffffffe, RZ, 0xc0, !PT ;  /* 0xfffffffe00037812 */ /* 0x000fe200078ec0ff */
[----:B-----5:R-:W-:Y:S02]  /*0640*/  IMAD.MOV R13, RZ, RZ, -R6 ;  /* 0x000000ffff0d7224 */ /* 0x020fe400078e0a06 */
[----:B------:R-:W5:Y:S02]  /*0650*/  F2I.U32.TRUNC.NTZ R5, R5 ;  /* 0x0000000500057305 */ /* 0x000f64000020f000 */
[----:B------:R-:W-:Y:S02]  /*0660*/  IMAD.IADD R3, R2, 0x1, -R3 ;  /* 0x0000000102037824 */ /* 0x000fe400078e0a03 */
[----:B------:R-:W-:Y:S01]  /*0670*/  IMAD R0, R13, UR4, R4 ;  /* 0x000000040d007c24 */ /* 0x000fe2000f8e0204 */
[----:B------:R-:W-:Y:S01]  /*0680*/  ULDC UR4, c[0x0][0x148] ;  /* 0x0000520000047ab9 */ /* 0x000fe20000000800 */
[----:B0-----:R-:W-:-:S03]  /*0690*/  ISETP.EQ.U32.AND P1, PT, R10, 0x1, PT ;  /* 0x000000010a00780c */ /* 0x001fc60003f22070 */
[----:B------:R-:W-:Y:S01]  /*06a0*/  ISETP.NE.AND P2, PT, R3, R0, PT ;  /* 0x000000000300720c */ /* 0x000fe20003f45270 */
[----:B------:R-:W-:-:S05]  /*06b0*/  IMAD.SHL.U32 R3, R2, 0x4, RZ ;  /* 0x0000000402037824 */ /* 0x000fca00078e00ff */
[----:B------:R-:W-:Y:S01]  /*06c0*/  LOP3.LUT R6, R2, 0xc, R3, 0x78, !PT ;  /* 0x0000000c02067812 */ /* 0x000fe200078e7803 */
[----:B-----5:R-:W-:Y:S02]  /*06d0*/  IMAD.MOV R2, RZ, RZ, -R5 ;  /* 0x000000ffff027224 */ /* 0x020fe400078e0a05 */
[----:B------:R-:W-:Y:S01]  /*06e0*/  IMAD.MOV.U32 R5, RZ, RZ, 0x1 ;  /* 0x00000001ff057424 */ /* 0x000fe200078e00ff */
[----:B------:R-:W-:Y:S01]  /*06f0*/  ISETP.LT.U32.AND P0, PT, R6, 0x2, !P0 ;  /* 0x000000020600780c */ /* 0x000fe20004701070 */
[----:B------:R-:W-:Y:S02]  /*0700*/  IMAD R3, R2, UR4, R11 ;  /* 0x0000000402037c24 */ /* 0x000fe4000f8e020b */
[----:B------:R-:W-:-:S04]  /*0710*/  @P2 LEA.HI R0, R6, R6, RZ, 0x1 ;  /* 0x0000000606002211 */ /* 0x000fc800078f08ff */
[----:B------:R-:W-:-:S04]  /*0720*/  @P2 SHF.R.S32.HI R0, RZ, 0x1, R0 ;  /* 0x00000001ff002819 */ /* 0x000fc80000011400 */
[----:B------:R-:W-:Y:S02]  /*0730*/  @P2 ISETP.NE.AND P3, PT, R0, R3, PT ;  /* 0x000000030000220c */ /* 0x000fe40003f65270 */
[----:B------:R-:W-:Y:S02]  /*0740*/  SEL R0, RZ, 0x1, !P0 ;  /* 0x00000001ff007807 */ /* 0x000fe40004000000 */
[----:B------:R-:W-:-:S04]  /*0750*/  @P2 SEL R5, RZ, 0x1, P3 ;  /* 0x00000001ff052807 */ /* 0x000fc80001800000 */
[----:B------:R-:W-:Y:S01]  /*0760*/  LOP3.LUT R5, R5, R0, RZ, 0xc0, !PT ;  /* 0x0000000005057212 */ /* 0x000fe200078ec0ff */
[----:B------:R-:W-:Y:S06]  /*0770*/  @!P1 BRA `(.L_x_4) ;  /* 0x0000000000089947 */ /* 0x000fec0003800000 */
[----:B-1234-:R-:W-:Y:S01]  /*0780*/  UCGABAR_ARV ;  /* 0x00000000000079c7 */ /* 0x01efe20008000000 */
[----:B------:R-:W-:Y:S05]  /*0790*/  BRA `(.L_x_5) ;  /* 0x0000000000047947 */ /* 0x000fea0003800000 */
.L_x_4:
[----:B-1234-:R-:W-:Y:S01]  /*07a0*/  NOP ;  /* 0x0000000000007918 */ /* 0x01efe20000000000 */
.L_x_5:
[----:B------:R-:W-:Y:S01]  /*07b0*/  ULDC.64 UR4, c[0x0][0x598] ;  /* 0x0001660000047ab9 */ /* 0x000fe20000000a00 */
[----:B------:R-:W-:Y:S01]  /*07c0*/  ULDC.64 UR14, c[0x0][0x208] ;  /* 0x00008200000e7ab9 */ /* 0x000fe20000000a00 */
[----:B------:R-:W-:-:S04]  /*07d0*/  ISETP.NE.U32.AND P0, PT, RZ, UR4, PT ;  /* 0x00000004ff007c0c */ /* 0x000fc8000bf05070 */
[----:B------:R-:W-:-:S13]  /*07e0*/  ISETP.NE.AND.EX P0, PT, RZ, UR5, PT, P0 ;  /* 0x00000005ff007c0c */ /* 0x000fda000bf05300 */
[----:B------:R-:W-:Y:S05]  /*07f0*/  @!P0 BRA `(.L_x_6) ;  /* 0x0000000000208947 */ /* 0x000fea0003800000 */
[----:B------:R-:W0:Y:S02]  /*0800*/  LDC.64 R2, c[0x0][0x598] ;  /* 0x00016600ff027b82 */ /* 0x000e240000000a00 */
[----:B0-----:R-:W2:Y:S02]  /*0810*/  LDG.E.64 R2, desc[UR14][R2.64] ;  /* 0x0000000e02027981 */ /* 0x001ea4000c1e1b00 */
[----:B--2---:R-:W-:-:S04]  /*0820*/  ISETP.NE.U32.AND P0, PT, R2, RZ, PT ;  /* 0x000000ff0200720c */ /* 0x004fc80003f05070 */
[----:B------:R-:W-:-:S13]  /*0830*/  ISETP.NE.AND.EX P0, PT, R3, RZ, PT, P0 ;  /* 0x000000ff0300720c */ /* 0x000fda0003f05300 */
[----:B------:R-:W-:Y:S05]  /*0840*/  @!P0 BRA `(.L_x_6) ;  /* 0x00000000000c8947 */ /* 0x000fea0003800000 */
[----:B------:R-:W2:Y:S02]  /*0850*/  LD.E R2, desc[UR14][R2.64] ;  /* 0x0000000e02027980 */ /* 0x000ea4000c101900 */
[----:B--2---:R-:W-:Y:S01]  /*0860*/  R2UR UR13, R2 ;  /* 0x00000000020d72ca */ /* 0x004fe200000e0000 */
[----:B------:R-:W-:-:S14]  /*0870*/  BRA `(.L_x_7) ;  /* 0x0000000000247947 */ /* 0x000fdc0003800000 */
.L_x_6:
[----:B------:R-:W-:Y:S02]  /*0880*/  ULDC.64 UR4, c[0x0][0x588] ;  /* 0x0001620000047ab9 */ /* 0x000fe40000000a00 */
[----:B------:R-:W-:-:S04]  /*0890*/  ISETP.NE.U32.AND P0, PT, RZ, UR4, PT ;  /* 0x00000004ff007c0c */ /* 0x000fc8000bf05070 */
[----:B------:R-:W-:-:S13]  /*08a0*/  ISETP.NE.AND.EX P0, PT, RZ, UR5, PT, P0 ;  /* 0x00000005ff007c0c */ /* 0x000fda000bf05300 */
[----:B------:R-:W-:Y:S05]  /*08b0*/  @!P0 BRA `(.L_x_8) ;  /* 0x0000000000108947 */ /* 0x000fea0003800000 */
[----:B------:R-:W0:Y:S02]  /*08c0*/  LDC.64 R2, c[0x0][0x588] ;  /* 0x00016200ff027b82 */ /* 0x000e240000000a00 */
[----:B0-----:R-:W2:Y:S02]  /*08d0*/  LDG.E R2, desc[UR14][R2.64] ;  /* 0x0000000e02027981 */ /* 0x001ea4000c1e1900 */
[----:B--2---:R-:W-:Y:S01]  /*08e0*/  R2UR UR13, R2 ;  /* 0x00000000020d72ca */ /* 0x004fe200000e0000 */
[----:B------:R-:W-:-:S14]  /*08f0*/  BRA `(.L_x_7) ;  /* 0x0000000000047947 */ /* 0x000fdc0003800000 */
.L_x_8:
[----:B------:R-:W-:-:S05]  /*0900*/  ULDC UR13, c[0x0][0x580] ;  /* 0x00016000000d7ab9 */ /* 0x000fca0000000800 */
.L_x_7:
[----:B------:R-:W-:Y:S02]  /*0910*/  ULDC.64 UR4, c[0x0][0x5a0] ;  /* 0x0001680000047ab9 */ /* 0x000fe40000000a00 */
        /* <DEDUP_REMOVED lines=11> */
.L_x_9:
        /* <DEDUP_REMOVED lines=8> */
.L_x_11:
[----:B------:R-:W-:-:S05]  /*0a50*/  ULDC UR16, c[0x0][0x584] ;  /* 0x0001610000107ab9 */ /* 0x000fca0000000800 */
.L_x_10:
[----:B------:R-:W-:Y:S01]  /*0a60*/  ULDC UR4, c[0x0][0x3c4] ;  /* 0x0000f10000047ab9 */ /* 0x000fe20000000800 */
[----:B------:R-:W-:Y:S01]  /*0a70*/  ULDC.64 UR26, c[0x0][0x3c8] ;  /* 0x0000f200001a7ab9 */ /* 0x000fe20000000a00 */
[----:B------:R-:W-:-:S04]  /*0a80*/  UIADD3 UR4, UR4, 0x1f, URZ ;  /* 0x0000001f04047890 */ /* 0x000fc8000fffe03f */
[----:B------:R-:W-:-:S04]  /*0a90*/  USHF.R.S32.HI UR5, URZ, 0x1f, UR4 ;  /* 0x0000001f3f057899 */ /* 0x000fc80008011404 */
[----:B------:R-:W-:-:S04]  /*0aa0*/  ULEA.HI UR4, UR5, UR4, URZ, 0x5 ;  /* 0x0000000405047291 */ /* 0x000fc8000f8f283f */
[----:B------:R-:W-:-:S04]  /*0ab0*/  USHF.R.S32.HI UR4, URZ, 0x5, UR4 ;  /* 0x000000053f047899 */ /* 0x000fc80008011404 */
[----:B------:R-:W-:-:S04]  /*0ac0*/  UIMAD UR5, UR4, UR26, URZ ;  /* 0x0000001a040572a4 */ /* 0x000fc8000f8e023f */
[----:B------:R-:W-:Y:S01]  /*0ad0*/  UIMAD UR5, UR5, UR27, URZ ;  /* 0x0000001b050572a4 */ /* 0x000fe2000f8e023f */
[----:B------:R-:W-:Y:S11]  /*0ae0*/  @!P1 BRA `(.L_x_12) ;  /* 0x00000000000c9947 */ /* 0x000ff60003800000 */
[----:B------:R-:W-:Y:S01]  /*0af0*/  UCGABAR_WAIT ;  /* 0x0000000000007dc7 */ /* 0x000fe20008000000 */
[----:B------:R-:W-:Y:S01]  /*0b00*/  CCTL.IVALL ;  /* 0x00000000ff00798f */ /* 0x000fe20002000000 */
[----:B------:R-:W-:Y:S05]  /*0b10*/  BRA `(.L_x_13) ;  /* 0x0000000000047947 */ /* 0x000fea0003800000 */
.L_x_12:
[----:B------:R-:W-:Y:S06]  /*0b20*/  BAR.SYNC.DEFER_BLOCKING 0x0 ;  /* 0x0000000000007b1d */ /* 0x000fec0000010000 */
.L_x_13:
[----:B------:R-:W-:-:S13]  /*0b30*/  ISETP.NE.AND P0, PT, RZ, UR11, PT ;  /* 0x0000000bff007c0c */ /* 0x000fda000bf05270 */
[----:B------:R-:W-:Y:S05]  /*0b40*/  @!P0 BRA `(.L_x_14) ;  /* 0x0000013000608947 */ /* 0x000fea0003800000 */
[----:B------:R-:W-:-:S06]  /*0b50*/  UISETP.NE.AND UP0, UPT, UR11, 0x1, UPT ;  /* 0x000000010b00788c */ /* 0x000fcc000bf05270 */
[----:B------:R-:W-:-:S13]  /*0b60*/  PLOP3.LUT P0, PT, PT, PT, UP0, 0x80, 0x0 ;  /* 0x000000000000781c */ /* 0x000fda0003f0f008 */
[----:B------:R-:W-:Y:S05]  /*0b70*/  @P0 EXIT ;  /* 0x000000000000094d */ /* 0x000fea0003800000 */
[----:B------:R0:W-:Y:S01]  /*0b80*/  STL [R1], RZ ;  /* 0x000000ff01007387 */ /* 0x0001e20000100800 */
[----:B------:R-:W-:Y:S01]  /*0b90*/  UISETP.GE.AND UP0, UPT, UR5, 0x1, UPT ;  /* 0x000000010500788c */ /* 0x000fe2000bf06270 */
[----:B------:R-:W-:Y:S01]  /*0ba0*/  CS2R R86, SRZ ;  /* 0x0000000000567805 */ /* 0x000fe2000001ff00 */
[----:B------:R-:W-:Y:S01]  /*0bb0*/  UMOV UR4, URZ ;  /* 0x0000003f00047c82 */ /* 0x000fe20008000000 */
[----:B------:R0:W-:Y:S01]  /*0bc0*/  STL [R1+0x4], RZ ;  /* 0x000004ff01007387 */ /* 0x0001e20000100800 */
[----:B------:R-:W-:Y:S02]  /*0bd0*/  CS2R R152, SRZ ;  /* 0x0000000000987805 */ /* 0x000fe4000001ff00 */
[----:B------:R-:W-:Y:S02]  /*0be0*/  CS2R R154, SRZ ;  /* 0x00000000009a7805 */ /* 0x000fe4000001ff00 */
[----:B------:R-:W-:Y:S01]  /*0bf0*/  PLOP3.LUT P0, PT, PT, PT, UP0, 0x80, 0x0 ;  /* 0x000000000000781c */ /* 0x000fe20003f0f008 */
[----:B------:R0:W-:Y:S01]  /*0c00*/  STL [R1+0x8], RZ ;  /* 0x000008ff01007387 */ /* 0x0001e20000100800 */
[----:B------:R-:W-:-:S02]  /*0c10*/  CS2R R156, SRZ ;  /* 0x00000000009c7805 */ /* 0x000fc4000001ff00 */
[----:B------:R-:W-:Y:S02]  /*0c20*/  CS2R R158, SRZ ;  /* 0x00000000009e7805 */ /* 0x000fe4000001ff00 */
[----:B------:R-:W-:Y:S01]  /*0c30*/  CS2R R160, SRZ ;  /* 0x0000000000a07805 */ /* 0x000fe2000001ff00 */
[----:B------:R0:W-:Y:S01]  /*0c40*/  STL [R1+0xc], RZ ;  /* 0x00000cff01007387 */ /* 0x0001e20000100800 */
[----:B------:R-:W-:Y:S02]  /*0c50*/  CS2R R162, SRZ ;  /* 0x0000000000a27805 */ /* 0x000fe4000001ff00 */
[----:B------:R-:W-:Y:S02]  /*0c60*/  CS2R R164, SRZ ;  /* 0x0000000000a47805 */ /* 0x000fe4000001ff00 */
[----:B------:R-:W-:Y:S01]  /*0c70*/  CS2R R166, SRZ ;  /* 0x0000000000a67805 */ /* 0x000fe2000001ff00 */
        /* <DEDUP_REMOVED lines=116> */
[----:B------:R0:W-:Y:S04]  /*13c0*/  STL [R1+0x84], RZ ;  /* 0x000084ff01007387 */ /* 0x0001e80000100800 */
        /* <DEDUP_REMOVED lines=29> */
[----:B------:R0:W-:Y:S01]  /*15a0*/  STL [R1+0xfc], RZ ;  /* 0x0000fcff01007387 */ /* 0x0001e20000100800 */
[----:B------:R-:W-:Y:S05]  /*15b0*/  @!P0 BRA `(.L_x_15) ;  /* 0x0000000c00f88947 */ /* 0x000fea0003800000 */
[----:B------:R-:W-:-:S04]  /*15c0*/  ULOP3.LUT UR4, UR6, 0x1, URZ, 0xfc, !UPT ;  /* 0x0000000106047892 */ /* 0x000fc8000f8efc3f */
[----:B------:R-:W-:-:S06]  /*15d0*/  UISETP.NE.AND UP0, UPT, UR4, 0x3, UPT ;  /* 0x000000030400788c */ /* 0x000fcc000bf05270 */
[----:B------:R-:W-:-:S13]  /*15e0*/  PLOP3.LUT P1, PT, PT, PT, UP0, 0x80, 0x0 ;  /* 0x000000000000781c */ /* 0x000fda0003f2f008 */
[----:B------:R-:W-:Y:S05]  /*15f0*/  @!P1 BRA `(.L_x_16) ;  /* 0x0000000000049947 */ /* 0x000fea0003800000 */
[----:B------:R-:W-:Y:S01]  /*1600*/  BPT.TRAP 0x1 ;  /* 0x000000040000795c */ /* 0x000fe20000300000 */
.L_x_16:
[----:B------:R-:W1:Y:S01]  /*1610*/  S2UR UR7, SR_CgaCtaId ;  /* 0x00000000000779c3 */ /* 0x000e620000008800 */
[----:B------:R-:W-:Y:S01]  /*1620*/  SHF.L.U32 R0, RZ, 0x1f, RZ ;  /* 0x0000001fff007819 */ /* 0x000fe200000006ff */
[----:B------:R-:W-:Y:S02]  /*1630*/  UMOV UR4, 0x400 ;  /* 0x0000040000047882 */ /* 0x000fe40000000000 */
[----:B-1----:R-:W-:-:S12]  /*1640*/  ULEA UR4, UR7, UR4, 0x18 ;  /* 0x0000000407047291 */ /* 0x002fd8000f8ec03f */
.L_x_17:
[----:B-1----:R-:W-:-:S04]  /*1650*/  IMAD.U32 R3, RZ, RZ, UR4 ;  /* 0x00000004ff037e24 */ /* 0x002fc8000f8e00ff */
[----:B------:R1:W2:Y:S03]  /*1660*/  SYNCS.PHASECHK.TRANS64.TRYWAIT P1, [R3+URZ+0x36000], R0 ;  /* 0x03600000030075a7 */ /* 0x0002a6000802017f */
[----:B--2---:R-:W-:Y:S05]  /*1670*/  @!P1 NANOSLEEP.SYNCS 0x989680 ;  /* 0x009896800000995d */ /* 0x004fea0003900000 */
[----:B------:R-:W2:Y:S02]  /*1680*/  @!P1 SYNCS.PHASECHK.TRANS64 P1, [R3+URZ+0x36000], R0 ;  /* 0x03600000030095a7 */ /* 0x000ea4000802007f */
[----:B--2---:R-:W-:Y:S05]  /*1690*/  @!P1 BRA `(.L_x_17) ;  /* 0xfffffffc00ec9947 */ /* 0x004fea000383ffff */
[----:B------:R-:W-:Y:S01]  /*16a0*/  UIADD3 UR7, UR4, 0x24000, URZ ;  /* 0x0002400004077890 */ /* 0x000fe2000fffe03f */
[----:B------:R-:W-:Y:S01]  /*16b0*/  WARPGROUP.ARRIVE ;  /* 0x00000000000079c5 */ /* 0x000fe20000000000 */
[----:B------:R-:W-:Y:S02]  /*16c0*/  USHF.R.U32.HI UR4, URZ, 0x4, UR4 ;  /* 0x000000043f047899 */ /* 0x000fe40008011604 */
[----:B------:R-:W-:Y:S02]  /*16d0*/  USHF.R.U32.HI UR7, URZ, 0x4, UR7 ;  /* 0x000000043f077899 */ /* 0x000fe40008011607 */
[----:B------:R-:W-:Y:S02]  /*16e0*/  ULOP3.LUT UR4, UR4, 0x3fff, URZ, 0xc0, !UPT ;  /* 0x00003fff04047892 */ /* 0x000fe4000f8ec03f */
[----:B------:R-:W-:Y:S02]  /*16f0*/  ULOP3.LUT UR7, UR7, 0x3fff, URZ, 0xc0, !UPT ;  /* 0x00003fff07077892 */ /* 0x000fe4000f8ec03f */
[----:B------:R-:W-:-:S02]  /*1700*/  ULOP3.LUT UR4, UR4, 0x10000, URZ, 0xfc, !UPT ;  /* 0x0001000004047892 */ /* 0x000fc4000f8efc3f */
[----:B------:R-:W-:Y:S01]  /*1710*/  ULOP3.LUT UR7, UR7, 0x10000, URZ, 0xfc, !UPT ;  /* 0x0001000007077892 */ /* 0x000fe2000f8efc3f */
[----:B------:R-:W-:Y:S01]  /*1720*/  UMOV UR9, 0x80000020 ;  /* 0x8000002000097882 */ /* 0x000fe20000000000 */
[----:B------:R-:W-:-:S03]  /*1730*/  UMOV UR11, 0x80000020 ;  /* 0x80000020000b7882 */ /* 0x000fc60000000000 */
[----:B------:R-:W-:Y:S02]  /*1740*/  UMOV UR8, UR4 ;  /* 0x0000000400087c82 */ /* 0x000fe40008000000 */
[----:B------:R-:W-:Y:S02]  /*1750*/  UMOV UR10, UR7 ;  /* 0x00000007000a7c82 */ /* 0x000fe40008000000 */
[----:B------:R-:W-:Y:S01]  /*1760*/  HGMMA.64x128x16.F32 R72, gdesc[UR8], RZ, !UPT, gsb0 ;  /* 0x01e00000084879f0 */ /* 0x000fe2000c0008ff */
[----:B------:R-:W-:Y:S01]  /*1770*/  UIADD3 UR8, UR4, 0x100, URZ ;  /* 0x0000010004087890 */ /* 0x000fe2000fffe03f */
[----:B------:R-:W-:Y:S01]  /*1780*/  UMOV UR9, 0x80000020 ;  /* 0x8000002000097882 */ /* 0x000fe20000000000 */
[----:B------:R-:W-:Y:S02]  /*1790*/  WARPGROUP.DEPBAR.LE gsb0, 0x0 ;  /* 0x00008000000079c5 */ /* 0x000fe40000010000 */
[----:B------:R-:W-:Y:S01]  /*17a0*/  WARPGROUP.ARRIVE ;  /* 0x00000000000079c5 */ /* 0x000fe20000000000 */
[----:B------:R-:W-:Y:S01]  /*17b0*/  IMAD.MOV.U32 R52, RZ, RZ, R88 ;  /* 0x000000ffff347224 */ /* 0x000fe200078e0058 */
[----:B------:R-:W-:Y:S01]  /*17c0*/  MOV R46, R94 ;  /* 0x0000005e002e7202 */ /* 0x000fe20000000f00 */
[----:B------:R-:W-:Y:S01]  /*17d0*/  IMAD.MOV.U32 R51, RZ, RZ, R89 ;  /* 0x000000ffff337224 */ /* 0x000fe200078e0059 */
[----:B------:R-:W-:Y:S01]  /*17e0*/  MOV R35, R105 ;  /* 0x0000006900237202 */ /* 0x000fe20000000f00 */
[----:B------:R-:W-:-:S02]  /*17f0*/  IMAD.MOV.U32 R50, RZ, RZ, R90 ;  /* 0x000000ffff327224 */ /* 0x000fc400078e005a */
[----:B------:R-:W-:Y:S01]  /*1800*/  HGMMA.64x128x16.F32 R152, gdesc[UR8], RZ, !UPT, gsb0 ;  /* 0x01e00000089879f0 */ /* 0x000fe2000c0008ff */
[----:B------:R-:W-:Y:S01]  /*1810*/  UIADD3 UR8, UR4, 0x200, URZ ;  /* 0x0000020004087890 */ /* 0x000fe2000fffe03f */
[----:B------:R-:W-:Y:S01]  /*1820*/  IMAD.MOV.U32 R49, RZ, RZ, R91 ;  /* 0x000000ffff317224 */ /* 0x000fe200078e005b */
[----:B------:R-:W-:Y:S01]  /*1830*/  MOV R24, R116 ;  /* 0x0000007400187202 */ /* 0x000fe20000000f00 */
[----:B------:R-:W-:Y:S01]  /*1840*/  IMAD.MOV.U32 R48, RZ, RZ, R92 ;  /* 0x000000ffff307224 */ /* 0x000fe200078e005c */
[----:B------:R-:W-:Y:S01]  /*1850*/  MOV R13, R127 ;  /* 0x0000007f000d7202 */ /* 0x000fe20000000f00 */
[----:B------:R-:W-:Y:S01]  /*1860*/  IMAD.MOV.U32 R47, RZ, RZ, R93 ;  /* 0x000000ffff2f7224 */ /* 0x000fe200078e005d */
[----:B------:R-:W-:Y:S01]  /*1870*/  UMOV UR9, 0x80000020 ;  /* 0x8000002000097882 */ /* 0x000fe20000000000 */
[----:B------:R-:W-:Y:S01]  /*1880*/  IMAD.MOV.U32 R45, RZ, RZ, R95 ;  /* 0x000000ffff2d7224 */ /* 0x000fe200078e005f */
[----:B------:R-:W-:Y:S01]  /*1890*/  MOV R68, R72 ;  /* 0x0000004800447202 */ /* 0x000fe20000000f00 */
[----:B------:R-:W-:Y:S01]  /*18a0*/  IMAD.MOV.U32 R44, RZ, RZ, R96 ;  /* 0x000000ffff2c7224 */ /* 0x000fe200078e0060 */
[----:B------:R-:W-:Y:S01]  /*18b0*/  MOV R57, R83 ;  /* 0x0000005300397202 */ /* 0x000fe20000000f00 */
[----:B------:R-:W-:-:S02]  /*18c0*/  IMAD.MOV.U32 R43, RZ, RZ, R97 ;  /* 0x000000ffff2b7224 */ /* 0x000fc400078e0061 */
[----:B------:R-:W-:Y:S02]  /*18d0*/  IMAD.MOV.U32 R42, RZ, RZ, R98 ;  /* 0x000000ffff2a7224 */ /* 0x000fe400078e0062 */
[----:B------:R-:W-:Y:S02]  /*18e0*/  IMAD.MOV.U32 R41, RZ, RZ, R99 ;  /* 0x000000ffff297224 */ /* 0x000fe400078e0063 */
[----:B------:R-:W-:Y:S02]  /*18f0*/  IMAD.MOV.U32 R40, RZ, RZ, R100 ;  /* 0x000000ffff287224 */ /* 0x000fe400078e0064 */
[----:B------:R-:W-:Y:S02]  /*1900*/  IMAD.MOV.U32 R39, RZ, RZ, R101 ;  /* 0x000000ffff277224 */ /* 0x000fe400078e0065 */
[----:B------:R-:W-:Y:S02]  /*1910*/  IMAD.MOV.U32 R38, RZ, RZ, R102 ;  /* 0x000000ffff267224 */ /* 0x000fe400078e0066 */
[----:B------:R-:W-:-:S02]  /*1920*/  IMAD.MOV.U32 R37, RZ, RZ, R103 ;  /* 0x000000ffff257224 */ /* 0x000fc400078e0067 */
[----:B------:R-:W-:Y:S02]  /*1930*/  IMAD.MOV.U32 R36, RZ, RZ, R104 ;  /* 0x000000ffff247224 */ /* 0x000fe400078e0068 */
[----:B------:R-:W-:Y:S02]  /*1940*/  IMAD.MOV.U32 R34, RZ, RZ, R106 ;  /* 0x000000ffff227224 */ /* 0x000fe400078e006a */
[----:B------:R-:W-:Y:S02]  /*1950*/  IMAD.MOV.U32 R33, RZ, RZ, R107 ;  /* 0x000000ffff217224 */ /* 0x000fe400078e006b */
[----:B------:R-:W-:Y:S02]  /*1960*/  IMAD.MOV.U32 R32, RZ, RZ, R108 ;  /* 0x000000ffff207224 */ /* 0x000fe400078e006c */
        /* <DEDUP_REMOVED lines=11> */
[----:B------:R-:W-:Y:S01]  /*1a20*/  IMAD.MOV.U32 R20, RZ, RZ, R120 ;  /* 0x000000ffff147224 */ /* 0x000fe200078e0078 */
[----:B------:R-:W-:Y:S01]  /*1a30*/  MOV R234, R22 ;  /* 0x0000001600ea7202 */ /* 0x000fe20000000f00 */
[----:B------:R-:W-:Y:S02]  /*1a40*/  IMAD.MOV.U32 R19, RZ, RZ, R121 ;  /* 0x000000ffff137224 */ /* 0x000fe400078e0079 */
[----:B------:R-:W-:Y:S02]  /*1a50*/  IMAD.MOV.U32 R18, RZ, RZ, R122 ;  /* 0x000000ffff127224 */ /* 0x000fe400078e007a */
[----:B------:R-:W-:-:S02]  /*1a60*/  IMAD.MOV.U32 R17, RZ, RZ, R123 ;  /* 0x000000ffff117224 */ /* 0x000fc400078e007b */
[----:B------:R-:W-:Y:S02]  /*1a70*/  IMAD.MOV.U32 R16, RZ, RZ, R124 ;  /* 0x000000ffff107224 */ /* 0x000fe400078e007c */
[----:B------:R-:W-:Y:S02]  /*1a80*/  IMAD.MOV.U32 R15, RZ, RZ, R125 ;  /* 0x000000ffff0f7224 */ /* 0x000fe400078e007d */
[----:B------:R-:W-:Y:S02]  /*1a90*/  IMAD.MOV.U32 R14, RZ, RZ, R126 ;  /* 0x000000ffff0e7224 */ /* 0x000fe400078e007e */
[----:B------:R-:W-:Y:S02]  /*1aa0*/  IMAD.MOV.U32 R12, RZ, RZ, R128 ;  /* 0x000000ffff0c7224 */ /* 0x000fe400078e0080 */
[----:B------:R-:W-:Y:S02]  /*1ab0*/  IMAD.MOV.U32 R11, RZ, RZ, R129 ;  /* 0x000000ffff0b7224 */ /* 0x000fe400078e0081 */
[----:B------:R-:W-:-:S02]  /*1ac0*/  IMAD.MOV.U32 R10, RZ, RZ, R130 ;  /* 0x000000ffff0a7224 */ /* 0x000fc400078e0082 */
[----:B------:R-:W-:Y:S01]  /*1ad0*/  IMAD.MOV.U32 R9, RZ, RZ, R131 ;  /* 0x000000ffff097224 */ /* 0x000fe200078e0083 */
[----:B------:R-:W-:Y:S01]  /*1ae0*/  MOV R245, R11 ;  /* 0x0000000b00f57202 */ /* 0x000fe20000000f00 */
[----:B------:R-:W-:Y:S02]  /*1af0*/  IMAD.MOV.U32 R4, RZ, RZ, R132 ;  /* 0x000000ffff047224 */ /* 0x000fe400078e0084 */
[----:B-1----:R-:W-:Y:S02]  /*1b00*/  IMAD.MOV.U32 R3, RZ, RZ, R133 ;  /* 0x000000ffff037224 */ /* 0x002fe400078e0085 */
        /* <DEDUP_REMOVED lines=26> */
[----:B------:R-:W-:Y:S01]  /*1cb0*/  IMAD.MOV.U32 R227, RZ, RZ, R29 ;  /* 0x000000ffffe37224 */ /* 0x000fe200078e001d */
[----:B------:R-:W-:-:S02]  /*1cc0*/  WARPGROUP.DEPBAR.LE gsb0, 0x0 ;  /* 0x00008000000079c5 */ /* 0x000fc40000010000 */
[----:B------:R-:W-:Y:S01]  /*1cd0*/  WARPGROUP.ARRIVE ;  /* 0x00000000000079c5 */ /* 0x000fe20000000000 */
[----:B------:R1:W-:Y:S01]  /*1ce0*/  STL.64 [R1+0x168], R214 ;  /* 0x000168d601007387 */ /* 0x0003e20000100a00 */
[----:B------:R-:W-:Y:S02]  /*1cf0*/  IMAD.MOV.U32 R228, RZ, RZ, R28 ;  /* 0x000000ffffe47224 */ /* 0x000fe400078e001c */
[----:B------:R-:W-:Y:S01]  /*1d00*/  IMAD.MOV.U32 R229, RZ, RZ, R27 ;  /* 0x000000ffffe57224 */ /* 0x000fe200078e001b */
[----:B------:R2:W-:Y:S01]  /*1d10*/  STL.64 [R1+0x160], R212 ;  /* 0x000160d401007387 */ /* 0x0005e20000100a00 */
[----:B------:R-:W-:Y:S01]  /*1d20*/  HGMMA.64x128x16.F32 R88, gdesc[UR8], RZ, !UPT, gsb0 ;  /* 0x01e00000085879f0 */ /* 0x000fe2000c0008ff */
[----:B------:R-:W-:Y:S01]  /*1d30*/  UIADD3 UR8, UR4, 0x300, URZ ;  /* 0x0000030004087890 */ /* 0x000fe2000fffe03f */
[----:B------:R-:W-:Y:S01]  /*1d40*/  IMAD.MOV.U32 R230, RZ, RZ, R26 ;  /* 0x000000ffffe67224 */ /* 0x000fe200078e001a */
[----:B------:R3:W-:Y:S01]  /*1d50*/  STL.64 [R1+0x158], R210 ;  /* 0x000158d201007387 */ /* 0x0007e20000100a00 */
[----:B------:R-:W-:Y:S01]  /*1d60*/  IMAD.MOV.U32 R231, RZ, RZ, R25 ;  /* 0x000000ffffe77224 */ /* 0x000fe200078e0019 */
[----:B------:R-:W-:Y:S01]  /*1d70*/  UMOV UR9, 0x80000020 ;  /* 0x8000002000097882 */ /* 0x000fe20000000000 */
[----:B------:R-:W-:Y:S01]  /*1d80*/  IMAD.MOV.U32 R232, RZ, RZ, R24 ;  /* 0x000000ffffe87224 */ /* 0x000fe200078e0018 */
[----:B------:R4:W-:Y:S01]  /*1d90*/  STL.64 [R1+0x150], R208 ;  /* 0x000150d001007387 */ /* 0x0009e20000100a00 */
[----:B-1----:R-:W-:-:S02]  /*1da0*/  IMAD.MOV.U32 R214, RZ, RZ, R42 ;  /* 0x000000ffffd67224 */ /* 0x002fc400078e002a */
[----:B------:R-:W-:Y:S01]  /*1db0*/  IMAD.MOV.U32 R215, RZ, RZ, R41 ;  /* 0x000000ffffd77224 */ /* 0x000fe200078e0029 */
[----:B------:R1:W-:Y:S01]  /*1dc0*/  STL.64 [R1+0x148], R206 ;  /* 0x000148ce01007387 */ /* 0x0003e20000100a00 */
[----:B--2---:R-:W-:Y:S01]  /*1dd0*/  MOV R212, R44 ;  /* 0x0000002c00d47202 */ /* 0x004fe20000000f00 */
[----:B------:R-:W-:Y:S02]  /*1de0*/  IMAD.MOV.U32 R213, RZ, RZ, R43 ;  /* 0x000000ffffd57224 */ /* 0x000fe400078e002b */
[----:B------:R2:W-:Y:S01]  /*1df0*/  STL.64 [R1+0x140], R204 ;  /* 0x000140cc01007387 */ /* 0x0005e20000100a00 */
[----:B---3--:R-:W-:Y:S02]  /*1e00*/  IMAD.MOV.U32 R210, RZ, RZ, R46 ;  /* 0x000000ffffd27224 */ /* 0x008fe400078e002e */
[----:B------:R-:W-:Y:S01]  /*1e10*/  IMAD.MOV.U32 R211, RZ, RZ, R45 ;  /* 0x000000ffffd37224 */ /* 0x000fe200078e002d */
[----:B------:R3:W-:Y:S01]  /*1e20*/  STL.64 [R1+0x138], R202 ;  /* 0x000138ca01007387 */ /* 0x0007e20000100a00 */
[----:B----4-:R-:W-:-:S02]  /*1e30*/  IMAD.MOV.U32 R208, RZ, RZ, R48 ;  /* 0x000000ffffd07224 */ /* 0x010fc400078e0030 */
[----:B------:R-:W-:Y:S01]  /*1e40*/  IMAD.MOV.U32 R209, RZ, RZ, R47 ;  /* 0x000000ffffd17224 */ /* 0x000fe200078e002f */
[----:B------:R4:W-:Y:S01]  /*1e50*/  STL.64 [R1+0x130], R200 ;  /* 0x000130c801007387 */ /* 0x0009e20000100a00 */
[----:B-1----:R-:W-:Y:S02]  /*1e60*/  IMAD.MOV.U32 R206, RZ, RZ, R50 ;  /* 0x000000ffffce7224 */ /* 0x002fe400078e0032 */
[----:B------:R-:W-:Y:S01]  /*1e70*/  IMAD.MOV.U32 R207, RZ, RZ, R49 ;  /* 0x000000ffffcf7224 */ /* 0x000fe200078e0031 */
[----:B------:R1:W-:Y:S01]  /*1e80*/  STL.64 [R1+0x128], R198 ;  /* 0x000128c601007387 */ /* 0x0003e20000100a00 */
[----:B--2---:R-:W-:Y:S02]  /*1e90*/  IMAD.MOV.U32 R204, RZ, RZ, R52 ;  /* 0x000000ffffcc7224 */ /* 0x004fe400078e0034 */
[----:B------:R-:W-:Y:S01]  /*1ea0*/  IMAD.MOV.U32 R205, RZ, RZ, R51 ;  /* 0x000000ffffcd7224 */ /* 0x000fe200078e0033 */
[----:B------:R2:W-:Y:S01]  /*1eb0*/  STL.64 [R1+0x120], R196 ;  /* 0x000120c401007387 */ /* 0x0005e20000100a00 */
[----:B---3--:R-:W-:-:S02]  /*1ec0*/  IMAD.MOV.U32 R202, RZ, RZ, R54 ;  /* 0x000000ffffca7224 */ /* 0x008fc400078e0036 */
[----:B------:R-:W-:Y:S01]  /*1ed0*/  IMAD.MOV.U32 R203, RZ, RZ, R53 ;  /* 0x000000ffffcb7224 */ /* 0x000fe200078e0035 */
[----:B------:R3:W-:Y:S01]  /*1ee0*/  STL.64 [R1+0x118], R194 ;  /* 0x000118c201007387 */ /* 0x0007e20000100a00 */
[----:B----4-:R-:W-:Y:S01]  /*1ef0*/  IMAD.MOV.U32 R200, RZ, RZ, R56 ;  /* 0x000000ffffc87224 */ /* 0x010fe200078e0038 */
[----:B------:R-:W-:Y:S01]  /*1f00*/  MOV R201, R55 ;  /* 0x0000003700c97202 */ /* 0x000fe20000000f00 */
[----:B------:R-:W-:Y:S01]  /*1f10*/  IMAD.MOV.U32 R233, RZ, RZ, R23 ;  /* 0x000000ffffe97224 */ /* 0x000fe200078e0017 */
[----:B------:R4:W-:Y:S01]  /*1f20*/  STL.64 [R1+0x110], R192 ;  /* 0x000110c001007387 */ /* 0x0009e20000100a00 */
[----:B-1----:R-:W-:Y:S02]  /*1f30*/  IMAD.MOV.U32 R198, RZ, RZ, R58 ;  /* 0x000000ffffc67224 */ /* 0x002fe400078e003a */
[----:B------:R-:W-:Y:S01]  /*1f40*/  IMAD.MOV.U32 R199, RZ, RZ, R57 ;  /* 0x000000ffffc77224 */ /* 0x000fe200078e0039 */
[----:B------:R1:W-:Y:S01]  /*1f50*/  STL.64 [R1+0x108], R190 ;  /* 0x000108be01007387 */ /* 0x0003e20000100a00 */
[----:B--2---:R-:W-:-:S02]  /*1f60*/  IMAD.MOV.U32 R196, RZ, RZ, R60 ;  /* 0x000000ffffc47224 */ /* 0x004fc400078e003c */
[----:B------:R-:W-:Y:S01]  /*1f70*/  IMAD.MOV.U32 R197, RZ, RZ, R59 ;  /* 0x000000ffffc57224 */ /* 0x000fe200078e003b */
[----:B------:R2:W-:Y:S01]  /*1f80*/  STL.64 [R1+0x100], R188 ;  /* 0x000100bc01007387 */ /* 0x0005e20000100a00 */
[----:B---3--:R-:W-:Y:S02]  /*1f90*/  IMAD.MOV.U32 R194, RZ, RZ, R62 ;  /* 0x000000ffffc27224 */ /* 0x008fe400078e003e */
[----:B------:R-:W-:Y:S02]  /*1fa0*/  IMAD.MOV.U32 R195, RZ, RZ, R61 ;  /* 0x000000ffffc37224 */ /* 0x000fe400078e003d */
[----:B----4-:R-:W-:Y:S02]  /*1fb0*/  IMAD.MOV.U32 R192, RZ, RZ, R64 ;  /* 0x000000ffffc07224 */ /* 0x010fe400078e0040 */
[----:B------:R-:W-:Y:S01]  /*1fc0*/  IMAD.MOV.U32 R193, RZ, RZ, R63 ;  /* 0x000000ffffc17224 */ /* 0x000fe200078e003f */
[----:B-1----:R-:W-:Y:S01]  /*1fd0*/  MOV R190, R66 ;  /* 0x0000004200be7202 */ /* 0x002fe20000000f00 */
[----:B------:R-:W-:-:S02]  /*1fe0*/  IMAD.MOV.U32 R191, RZ, RZ, R65 ;  /* 0x000000ffffbf7224 */ /* 0x000fc400078e0041 */
[----:B------:R-:W-:Y:S02]  /*1ff0*/  IMAD.MOV.U32 R235, RZ, RZ, R21 ;  /* 0x000000ffffeb7224 */ /* 0x000fe400078e0015 */
[----:B--2---:R-:W-:Y:S02]  /*2000*/  IMAD.MOV.U32 R188, RZ, RZ, R68 ;  /* 0x000000ffffbc7224 */ /* 0x004fe400078e0044 */
        /* <DEDUP_REMOVED lines=17> */
[----:B------:R-:W-:-:S06]  /*2120*/  WARPGROUP.ARRIVE ;  /* 0x00000000000079c5 */ /* 0x000fcc0000000000 */
[----:B------:R-:W-:Y:S01]  /*2130*/  HGMMA.64x128x16.F32 R24, gdesc[UR8], RZ, !UPT, gsb0 ;  /* 0x01e00000081879f0 */ /* 0x000fe2000c0008ff */
[----:B------:R-:W-:Y:S02]  /*2140*/  UIADD3 UR8, UR4, 0x2, URZ ;  /* 0x0000000204087890 */ /* 0x000fe4000fffe03f */
[----:B------:R-:W-:Y:S01]  /*2150*/  UIADD3 UR10, UR7, 0x2, URZ ;  /* 0x00000002070a7890 */ /* 0x000fe2000fffe03f */
[----:B------:R-:W-:Y:S01]  /*2160*/  UMOV UR9, 0x80000020 ;  /* 0x8000002000097882 */ /* 0x000fe20000000000 */
[----:B------:R-:W-:Y:S01]  /*2170*/  UMOV UR11, 0x80000020 ;  /* 0x80000020000b7882 */ /* 0x000fe20000000000 */
[----:B------:R-:W-:Y:S02]  /*2180*/  WARPGROUP.DEPBAR.LE gsb0, 0x0 ;  /* 0x00008000000079c5 */ /* 0x000fe40000010000 */
[----:B------:R-:W-:-:S06]  /*2190*/  WARPGROUP.ARRIVE ;  /* 0x00000000000079c5 */ /* 0x000fcc0000000000 */
[----:B------:R-:W-:Y:S03]  /*21a0*/  HGMMA.64x128x16.F32 R188, gdesc[UR8], R188, gsb0 ;  /* 0x01e0000008bc79f0 */ /* 0x000fe600080008bc */
[----:B------:R-:W-:Y:S02]  /*21b0*/  WARPGROUP.DEPBAR.LE gsb0, 0x0 ;  /* 0x00008000000079c5 */ /* 0x000fe40000010000 */
[----:B------:R-:W-:Y:S04]  /*21c0*/  STL.64 [R1], R188 ;  /* 0x000000bc01007387 */ /* 0x000fe80000100a00 */
[----:B------:R-:W-:Y:S04]  /*21d0*/  STL.64 [R1+0x8], R190 ;  /* 0x000008be01007387 */ /* 0x000fe80000100a00 */
        /* <DEDUP_REMOVED lines=11> */
[----:B------:R1:W-:Y:S04]  /*2290*/  STL.64 [R1+0x68], R214 ;  /* 0x000068d601007387 */ /* 0x0003e80000100a00 */
        /* <DEDUP_REMOVED lines=18> */
[----:B-1----:R-:W3:Y:S04]  /*23c0*/  LDL.LU.64 R214, [R1+0x168] ;  /* 0x0001680001d67983 */ /* 0x002ee80000300a00 */
[----:B------:R-:W3:Y:S04]  /*23d0*/  LDL.LU.64 R212, [R1+0x160] ;  /* 0x0001600001d47983 */ /* 0x000ee80000300a00 */
        /* <DEDUP_REMOVED lines=11> */
[----:B------:R-:W3:Y:S01]  /*2490*/  LDL.LU.64 R188, [R1+0x100] ;  /* 0x0001000001bc7983 */ /* 0x000ee20000300a00 */
[----:B------:R-:W-:Y:S01]  /*24a0*/  UIADD3 UR8, UR4, 0x102, URZ ;  /* 0x0000010204087890 */ /* 0x000fe2000fffe03f */
[----:B------:R-:W-:Y:S01]  /*24b0*/  UMOV UR9, 0x80000020 ;  /* 0x8000002000097882 */ /* 0x000fe20000000000 */
[----:B---3--:R-:W-:-:S07]  /*24c0*/  WARPGROUP.ARRIVE ;  /* 0x00000000000079c5 */ /* 0x008fce0000000000 */
[----:B------:R-:W-:Y:S01]  /*24d0*/  HGMMA.64x128x16.F32 R152, gdesc[UR8], R152, gsb0 ;  /* 0x01e00000089879f0 */ /* 0x000fe20008000898 */
[----:B------:R-:W-:Y:S01]  /*24e0*/  UIADD3 UR8, UR4, 0x202, URZ ;  /* 0x0000020204087890 */ /* 0x000fe2000fffe03f */
[----:B------:R-:W-:Y:S01]  /*24f0*/  UMOV UR9, 0x80000020 ;  /* 0x8000002000097882 */ /* 0x000fe20000000000 */
[----:B------:R-:W-:Y:S02]  /*2500*/  WARPGROUP.DEPBAR.LE gsb0, 0x0 ;  /* 0x00008000000079c5 */ /* 0x000fe40000010000 */
[----:B------:R-:W-:-:S07]  /*2510*/  WARPGROUP.ARRIVE ;  /* 0x00000000000079c5 */ /* 0x000fce0000000000 */
[----:B------:R-:W-:Y:S01]  /*2520*/  HGMMA.64x128x16.F32 R88, gdesc[UR8], R88, gsb0 ;  /* 0x01e00000085879f0 */ /* 0x000fe20008000858 */
[----:B------:R-:W-:Y:S01]  /*2530*/  UIADD3 UR8, UR4, 0x302, URZ ;  /* 0x0000030204087890 */ /* 0x000fe2000fffe03f */
[----:B------:R-:W-:Y:S02]  /*2540*/  UMOV UR9, 0x80000020 ;  /* 0x8000002000097882 */ /* 0x000fe40000000000 */
[----:B------:R-:W-:Y:S01]  /*2550*/  UMOV UR4, 0x1 ;  /* 0x0000000100047882 */ /* 0x000fe20000000000 */
[----:B------:R-:W-:Y:S02]  /*2560*/  WARPGROUP.DEPBAR.LE gsb0, 0x0 ;  /* 0x00008000000079c5 */ /* 0x000fe40000010000 */
[----:B------:R-:W-:-:S06]  /*2570*/  WARPGROUP.ARRIVE ;  /* 0x00000000000079c5 */ /* 0x000fcc0000000000 */
[----:B--2---:R-:W-:Y:S03]  /*2580*/  HGMMA.64x128x16.F32 R24, gdesc[UR8], R24, gsb0 ;  /* 0x01e00000081879f0 */ /* 0x004fe60008000818 */
[----:B------:R-:W-:Y:S02]  /*2590*/  WARPGROUP.DEPBAR.LE gsb0, 0x0 ;  /* 0x00008000000079c5 */ /* 0x000fe40000010000 */
.L_x_15:
[----:B------:R-:W-:-:S04]  /*25a0*/  UISETP.LT.AND UP0, UPT, UR5, 0x1, UPT ;  /* 0x000000010500788c */ /* 0x000fc8000bf01270 */
[----:B------:R-:W-:-:S04]  /*25b0*/  USEL UR7, UR5, 0x1, UP0 ;  /* 0x0000000105077887 */ /* 0x000fc80008000000 */
[----:B------:R-:W-:-:S04]  /*25c0*/  UIADD3 UR7, UR5, -UR7, URZ ;  /* 0x8000000705077290 */ /* 0x000fc8000fffe03f */
[----:B------:R-:W-:-:S06]  /*25d0*/  UISETP.GE.AND UP0, UPT, UR7, 0x1, UPT ;  /* 0x000000010700788c */ /* 0x000fcc000bf06270 */
[----:B------:R-:W-:-:S13]  /*25e0*/  PLOP3.LUT P1, PT, PT, PT, UP0, 0x80, 0x0 ;  /* 0x000000000000781c */ /* 0x000fda0003f2f008 */
[----:B------:R-:W-:Y:S05]  /*25f0*/  @!P1 BRA `(.L_x_18) ;  /* 0x0000001400909947 */ /* 0x000fea0003800000 */
[----:B------:R-:W-:Y:S01]  /*2600*/  IMAD.MOV.U32 R4, RZ, RZ, RZ ;  /* 0x000000ffff047224 */ /* 0x000fe200078e00ff */
[----:B------:R-:W-:Y:S01]  /*2610*/  ULOP3.LUT UR19, UR6, 0x1, URZ, 0xfc, !UPT ;  /* 0x0000000106137892 */ /* 0x000fe2000f8efc3f */
[----:B------:R-:W-:Y:S01]  /*2620*/  IMAD.U32 R3, RZ, RZ, UR7 ;  /* 0x00000007ff037e24 */ /* 0x000fe2000f8e00ff */
[----:B------:R-:W-:Y:S01]  /*2630*/  UISETP.NE.U32.AND UP0, UPT, UR4, URZ, UPT ;  /* 0x0000003f0400728c */ /* 0x000fe2000bf05070 */
[----:B------:R-:W-:-:S10]  /*2640*/  UMOV UR5, URZ ;  /* 0x0000003f00057c82 */ /* 0x000fd40008000000 */
.L_x_23:
[----:B------:R-:W-:-:S06]  /*2650*/  UISETP.NE.AND UP1, UPT, UR19, 0x3, UPT ;  /* 0x000000031300788c */ /* 0x000fcc000bf25270 */
[----:B------:R-:W-:-:S13]  /*2660*/  PLOP3.LUT P2, PT, PT, PT, UP1, 0x80, 0x0 ;  /* 0x000000000000781c */ /* 0x000fda0003f4f018 */
[----:B------:R-:W-:Y:S05]  /*2670*/  @!P2 BRA `(.L_x_19) ;  /* 0x000000000004a947 */ /* 0x000fea0003800000 */
[----:B------:R-:W-:Y:S01]  /*2680*/  BPT.TRAP 0x1 ;  /* 0x000000040000795c */ /* 0x000fe20000300000 */
.L_x_19:
[----:B------:R-:W1:Y:S01]  /*2690*/  S2UR UR8, SR_CgaCtaId ;  /* 0x00000000000879c3 */ /* 0x000e620000008800 */
[----:B------:R-:W-:Y:S01]  /*26a0*/  UMOV UR12, 0x400 ;  /* 0x00000400000c7882 */ /* 0x000fe20000000000 */
[----:B------:R-:W-:Y:S01]  /*26b0*/  SHF.L.U32 R2, R4, 0x1f, RZ ;  /* 0x0000001f04027819 */ /* 0x000fe200000006ff */
[----:B-1----:R-:W-:-:S04]  /*26c0*/  ULEA UR12, UR8, UR12, 0x18 ;  /* 0x0000000c080c7291 */ /* 0x002fc8000f8ec03f */
[----:B------:R-:W-:-:S12]  /*26d0*/  ULEA UR8, UR4, UR12, 0x3 ;  /* 0x0000000c04087291 */ /* 0x000fd8000f8e183f */
.L_x_20:
[----:B-1----:R-:W-:-:S04]  /*26e0*/  IMAD.U32 R0, RZ, RZ, UR8 ;  /* 0x00000008ff007e24 */ /* 0x002fc8000f8e00ff */
[----:B------:R1:W2:Y:S03]  /*26f0*/  SYNCS.PHASECHK.TRANS64.TRYWAIT P1, [R0+URZ+0x36000], R2 ;  /* 0x03600002000075a7 */ /* 0x0002a6000802017f */
[----:B--2---:R-:W-:Y:S05]  /*2700*/  @!P1 NANOSLEEP.SYNCS 0x989680 ;  /* 0x009896800000995d */ /* 0x004fea0003900000 */
[----:B------:R-:W2:Y:S02]  /*2710*/  @!P1 SYNCS.PHASECHK.TRANS64 P1, [R0+URZ+0x36000], R2 ;  /* 0x03600002000095a7 */ /* 0x000ea4000802007f */
[----:B--2---:R-:W-:Y:S05]  /*2720*/  @!P1 BRA `(.L_x_20) ;  /* 0xfffffffc00ec9947 */ /* 0x004fea000383ffff */
        /* <DEDUP_REMOVED lines=32> */
[----:B--2---:R-:W2:Y:S04]  /*2930*/  LDL.LU.64 R24, [R1] ;  /* 0x0000000001187983 */ /* 0x004ea80000300a00 */
[----:B------:R-:W2:Y:S04]  /*2940*/  LDL.LU.64 R26, [R1+0x8] ;  /* 0x00000800011a7983 */ /* 0x000ea80000300a00 */
        /* <DEDUP_REMOVED lines=29> */
[----:B------:R-:W2:Y:S01]  /*2b20*/  LDL.LU.64 R86, [R1+0xf8] ;  /* 0x0000f80001567983 */ /* 0x000ea20000300a00 */
[----:B------:R-:W-:-:S02]  /*2b30*/  UIADD3 UR9, UR12, 0x24000, URZ ;  /* 0x000240000c097890 */ /* 0x000fc4000fffe03f */
[----:B------:R-:W-:Y:S02]  /*2b40*/  USHF.R.U32.HI UR8, URZ, 0x4, UR12 ;  /* 0x000000043f087899 */ /* 0x000fe4000801160c */
[----:B------:R-:W-:Y:S02]  /*2b50*/  USHF.R.U32.HI UR9, URZ, 0x4, UR9 ;  /* 0x000000043f097899 */ /* 0x000fe40008011609 */
[----:B------:R-:W-:Y:S02]  /*2b60*/  ULOP3.LUT UR8, UR8, 0x3fff, URZ, 0xc0, !UPT ;  /* 0x00003fff08087892 */ /* 0x000fe4000f8ec03f */
[----:B------:R-:W-:Y:S02]  /*2b70*/  ULOP3.LUT UR9, UR9, 0x3fff, URZ, 0xc0, !UPT ;  /* 0x00003fff09097892 */ /* 0x000fe4000f8ec03f */
[----:B------:R-:W-:Y:S02]  /*2b80*/  ULOP3.LUT UR8, UR8, 0x10000, URZ, 0xfc, !UPT ;  /* 0x0001000008087892 */ /* 0x000fe4000f8efc3f */
[----:B------:R-:W-:-:S02]  /*2b90*/  ULOP3.LUT UR9, UR9, 0x10000, URZ, 0xfc, !UPT ;  /* 0x0001000009097892 */ /* 0x000fc4000f8efc3f */
[----:B------:R-:W-:Y:S02]  /*2ba0*/  ULEA UR17, UR4, UR8, 0xa ;  /* 0x0000000804117291 */ /* 0x000fe4000f8e503f */
[----:B------:R-:W-:Y:S01]  /*2bb0*/  ULEA UR18, UR4, UR9, 0x9 ;  /* 0x0000000904127291 */ /* 0x000fe2000f8e483f */
[----:B------:R-:W-:Y:S02]  /*2bc0*/  UMOV UR11, 0x80000020 ;  /* 0x80000020000b7882 */ /* 0x000fe40000000000 */
[----:B------:R-:W-:Y:S02]  /*2bd0*/  UMOV UR9, 0x80000020 ;  /* 0x8000002000097882 */ /* 0x000fe40000000000 */
[----:B------:R-:W-:Y:S02]  /*2be0*/  UMOV UR8, UR17 ;  /* 0x0000001100087c82 */ /* 0x000fe40008000000 */
[----:B------:R-:W-:Y:S01]  /*2bf0*/  UMOV UR10, UR18 ;  /* 0x00000012000a7c82 */ /* 0x000fe20008000000 */
[----:B--2---:R-:W-:-:S06]  /*2c00*/  WARPGROUP.ARRIVE ;  /* 0x00000000000079c5 */ /* 0x004fcc0000000000 */
[----:B------:R-:W-:Y:S01]  /*2c10*/  HGMMA.64x128x16.F32 R24, gdesc[UR8], R24, UP0, gsb0 ;  /* 0x01e00000081879f0 */ /* 0x000fe2000b800818 */
[----:B------:R-:W-:Y:S01]  /*2c20*/  UIADD3 UR8, UR17, 0x100, URZ ;  /* 0x0000010011087890 */ /* 0x000fe2000fffe03f */
[----:B------:R-:W-:Y:S01]  /*2c30*/  UMOV UR9, 0x80000020 ;  /* 0x8000002000097882 */ /* 0x000fe20000000000 */
[----:B------:R-:W-:Y:S02]  /*2c40*/  WARPGROUP.DEPBAR.LE gsb0, 0x0 ;  /* 0x00008000000079c5 */ /* 0x000fe40000010000 */
[----:B------:R-:W-:Y:S01]  /*2c50*/  STL.64 [R1], R24 ;  /* 0x0000001801007387 */ /* 0x000fe20000100a00 */
[----:B-1----:R-:W-:Y:S01]  /*2c60*/  IMAD.MOV.U32 R2, RZ, RZ, R86 ;  /* 0x000000ffff027224 */ /* 0x002fe200078e0056 */
[----:B------:R-:W-:Y:S01]  /*2c70*/  MOV R15, R79 ;  /* 0x0000004f000f7202 */ /* 0x000fe20000000f00 */
[----:B------:R-:W-:Y:S01]  /*2c80*/  IMAD.MOV.U32 R0, RZ, RZ, R87 ;  /* 0x000000ffff007224 */ /* 0x000fe200078e0057 */
[----:B------:R-:W-:Y:S01]  /*2c90*/  STL.64 [R1+0x8], R26 ;  /* 0x0000081a01007387 */ /* 0x000fe20000100a00 */
[----:B------:R-:W-:Y:S01]  /*2ca0*/  IMAD.MOV.U32 R10, RZ, RZ, R84 ;  /* 0x000000ffff0a7224 */ /* 0x000fe200078e0054 */
[----:B------:R-:W-:Y:S01]  /*2cb0*/  MOV R232, R68 ;  /* 0x0000004400e87202 */ /* 0x000fe20000000f00 */
[----:B------:R-:W-:Y:S01]  /*2cc0*/  IMAD.MOV.U32 R9, RZ, RZ, R85 ;  /* 0x000000ffff097224 */ /* 0x000fe200078e0055 */
[----:B------:R-:W-:Y:S01]  /*2cd0*/  STL.64 [R1+0x10], R28 ;  /* 0x0000101c01007387 */ /* 0x000fe20000100a00 */
[----:B------:R-:W-:Y:S01]  /*2ce0*/  IMAD.MOV.U32 R12, RZ, RZ, R82 ;  /* 0x000000ffff0c7224 */ /* 0x000fe200078e0052 */
[----:B------:R-:W-:Y:S01]  /*2cf0*/  WARPGROUP.ARRIVE ;  /* 0x00000000000079c5 */ /* 0x000fe20000000000 */
[----:B------:R-:W-:Y:S01]  /*2d00*/  IMAD.MOV.U32 R11, RZ, RZ, R83 ;  /* 0x000000ffff0b7224 */ /* 0x000fe200078e0053 */
[----:B------:R-:W-:Y:S01]  /*2d10*/  STL.64 [R1+0x18], R30 ;  /* 0x0000181e01007387 */ /* 0x000fe20000100a00 */
[----:B------:R-:W-:Y:S01]  /*2d20*/  IMAD.MOV.U32 R14, RZ, RZ, R80 ;  /* 0x000000ffff0e7224 */ /* 0x000fe200078e0050 */
[----:B------:R-:W-:Y:S01]  /*2d30*/  MOV R221, R57 ;  /* 0x0000003900dd7202 */ /* 0x000fe20000000f00 */
[----:B------:R-:W-:Y:S01]  /*2d40*/  IMAD.MOV.U32 R13, RZ, RZ, R81 ;  /* 0x000000ffff0d7224 */ /* 0x000fe200078e0051 */
[----:B------:R1:W-:Y:S01]  /*2d50*/  STL.64 [R1+0x20], R32 ;  /* 0x0000202001007387 */ /* 0x0003e20000100a00 */
[----:B------:R-:W-:Y:S01]  /*2d60*/  IMAD.MOV.U32 R16, RZ, RZ, R78 ;  /* 0x000000ffff107224 */ /* 0x000fe200078e004e */
[----:B------:R-:W-:Y:S01]  /*2d70*/  HGMMA.64x128x16.F32 R152, gdesc[UR8], R152, UP0, gsb0 ;  /* 0x01e00000089879f0 */ /* 0x000fe2000b800898 */
[----:B------:R-:W-:Y:S01]  /*2d80*/  IMAD.MOV.U32 R18, RZ, RZ, R76 ;  /* 0x000000ffff127224 */ /* 0x000fe200078e004c */
[----:B------:R-:W2:Y:S01]  /*2d90*/  LDL.LU.64 R86, [R1+0x268] ;  /* 0x0002680001567983 */ /* 0x000ea20000300a00 */
[----:B------:R-:W-:Y:S01]  /*2da0*/  IMAD.MOV.U32 R17, RZ, RZ, R77 ;  /* 0x000000ffff117224 */ /* 0x000fe200078e004d */
[----:B------:R-:W-:Y:S01]  /*2db0*/  MOV R240, R46 ;  /* 0x0000002e00f07202 */ /* 0x000fe20000000f00 */
[----:B------:R-:W-:Y:S01]  /*2dc0*/  IMAD.MOV.U32 R20, RZ, RZ, R74 ;  /* 0x000000ffff147224 */ /* 0x000fe200078e004a */
[----:B------:R-:W2:Y:S01]  /*2dd0*/  LDL.LU.64 R84, [R1+0x260] ;  /* 0x0002600001547983 */ /* 0x000ea20000300a00 */
[----:B------:R-:W-:Y:S01]  /*2de0*/  IMAD.MOV.U32 R19, RZ, RZ, R75 ;  /* 0x000000ffff137224 */ /* 0x000fe200078e004b */
[----:B------:R-:W-:Y:S01]  /*2df0*/  MOV R251, R35 ;  /* 0x0000002300fb7202 */ /* 0x000fe20000000f00 */
[----:B------:R-:W-:Y:S01]  /*2e00*/  IMAD.MOV.U32 R22, RZ, RZ, R72 ;  /* 0x000000ffff167224 */ /* 0x000fe200078e0048 */
[----:B------:R-:W2:Y:S01]  /*2e10*/  LDL.LU.64 R82, [R1+0x258] ;  /* 0x0002580001527983 */ /* 0x000ea20000300a00 */
[----:B------:R-:W-:-:S02]  /*2e20*/  IMAD.MOV.U32 R21, RZ, RZ, R73 ;  /* 0x000000ffff157224 */ /* 0x000fc400078e0049 */
[----:B------:R-:W-:Y:S01]  /*2e30*/  IMAD.MOV.U32 R234, RZ, RZ, R70 ;  /* 0x000000ffffea7224 */ /* 0x000fe200078e0046 */
[----:B------:R-:W2:Y:S01]  /*2e40*/  LDL.LU.64 R80, [R1+0x250] ;  /* 0x0002500001507983 */ /* 0x000ea20000300a00 */
[----:B------:R-:W-:Y:S02]  /*2e50*/  IMAD.MOV.U32 R23, RZ, RZ, R71 ;  /* 0x000000ffff177224 */ /* 0x000fe400078e0047 */
[----:B------:R-:W-:Y:S01]  /*2e60*/  IMAD.MOV.U32 R233, RZ, RZ, R69 ;  /* 0x000000ffffe97224 */ /* 0x000fe200078e0045 */
[----:B------:R-:W2:Y:S01]  /*2e70*/  LDL.LU.64 R78, [R1+0x248] ;  /* 0x00024800014e7983 */ /* 0x000ea20000300a00 */
[----:B------:R-:W-:Y:S02]  /*2e80*/  IMAD.MOV.U32 R230, RZ, RZ, R66 ;  /* 0x000000ffffe67224 */ /* 0x000fe400078e0042 */
        /* <DEDUP_REMOVED lines=44> */
[----:B------:R-:W-:-:S03]  /*3150*/  IMAD.MOV.U32 R252, RZ, RZ, R34 ;  /* 0x000000fffffc7224 */ /* 0x000fc600078e0022 */
[----:B------:R-:W2:Y:S04]  /*3160*/  LDL.LU.64 R46, [R1+0x1c8] ;  /* 0x0001c800012e7983 */ /* 0x000ea80000300a00 */
[----:B------:R-:W2:Y:S04]  /*3170*/  LDL.LU.64 R44, [R1+0x1c0] ;  /* 0x0001c000012c7983 */ /* 0x000ea80000300a00 */
[----:B------:R-:W2:Y:S04]  /*3180*/  LDL.LU.64 R42, [R1+0x1b8] ;  /* 0x0001b800012a7983 */ /* 0x000ea80000300a00 */
[----:B------:R-:W2:Y:S04]  /*3190*/  LDL.LU.64 R40, [R1+0x1b0] ;  /* 0x0001b00001287983 */ /* 0x000ea80000300a00 */
[----:B------:R-:W2:Y:S04]  /*31a0*/  LDL.LU.64 R38, [R1+0x1a8] ;  /* 0x0001a80001267983 */ /* 0x000ea80000300a00 */
[----:B------:R-:W2:Y:S04]  /*31b0*/  LDL.LU.64 R36, [R1+0x1a0] ;  /* 0x0001a00001247983 */ /* 0x000ea80000300a00 */
[----:B------:R-:W2:Y:S04]  /*31c0*/  LDL.LU.64 R34, [R1+0x198] ;  /* 0x0001980001227983 */ /* 0x000ea80000300a00 */
[----:B-1----:R-:W2:Y:S04]  /*31d0*/  LDL.LU.64 R32, [R1+0x190] ;  /* 0x0001900001207983 */ /* 0x002ea80000300a00 */
[----:B------:R-:W2:Y:S04]  /*31e0*/  LDL.LU.64 R30, [R1+0x188] ;  /* 0x00018800011e7983 */ /* 0x000ea80000300a00 */
[----:B------:R-:W2:Y:S04]  /*31f0*/  LDL.LU.64 R28, [R1+0x180] ;  /* 0x00018000011c7983 */ /* 0x000ea80000300a00 */
[----:B------:R-:W2:Y:S04]  /*3200*/  LDL.LU.64 R26, [R1+0x178] ;  /* 0x00017800011a7983 */ /* 0x000ea80000300a00 */
[----:B------:R-:W2:Y:S01]  /*3210*/  LDL.LU.64 R24, [R1+0x170] ;  /* 0x0001700001187983 */ /* 0x000ea20000300a00 */
[----:B------:R-:W-:-:S03]  /*3220*/  WARPGROUP.DEPBAR.LE gsb0, 0x0 ;  /* 0x00008000000079c5 */ /* 0x000fc60000010000 */
        /* <DEDUP_REMOVED lines=14> */
[----:B-1----:R-:W3:Y:S04]  /*3310*/  LDL.LU R188, [R1] ;  /* 0x0000000001bc7983 */ /* 0x002ee80000300800 */
[----:B------:R-:W3:Y:S04]  /*3320*/  LDL.LU R189, [R1+0x4] ;  /* 0x0000040001bd7983 */ /* 0x000ee80000300800 */
[----:B------:R-:W3:Y:S04]  /*3330*/  LDL.LU R190, [R1+0x8] ;  /* 0x0000080001be7983 */ /* 0x000ee80000300800 */
[----:B------:R-:W3:Y:S04]  /*3340*/  LDL.LU R191, [R1+0xc] ;  /* 0x00000c0001bf7983 */ /* 0x000ee80000300800 */
[----:B------:R-:W3:Y:S04]  /*3350*/  LDL.LU R192, [R1+0x10] ;  /* 0x0000100001c07983 */ /* 0x000ee80000300800 */
[----:B------:R-:W3:Y:S04]  /*3360*/  LDL.LU R193, [R1+0x14] ;  /* 0x0000140001c17983 */ /* 0x000ee80000300800 */
[----:B------:R-:W3:Y:S04]  /*3370*/  LDL.LU R194, [R1+0x18] ;  /* 0x0000180001c27983 */ /* 0x000ee80000300800 */
[----:B------:R-:W3:Y:S04]  /*3380*/  LDL.LU R195, [R1+0x1c] ;  /* 0x00001c0001c37983 */ /* 0x000ee80000300800 */
[----:B------:R-:W3:Y:S04]  /*3390*/  LDL.LU R196, [R1+0x20] ;  /* 0x0000200001c47983 */ /* 0x000ee80000300800 */
[----:B------:R-:W3:Y:S01]  /*33a0*/  LDL.LU R197, [R1+0x24] ;  /* 0x0000240001c57983 */ /* 0x000ee20000300800 */
[----:B------:R-:W-:Y:S01]  /*33b0*/  UIADD3 UR8, UR17, 0x200, URZ ;  /* 0x0000020011087890 */ /* 0x000fe2000fffe03f */
[----:B------:R-:W-:Y:S01]  /*33c0*/  WARPGROUP.ARRIVE ;  /* 0x00000000000079c5 */ /* 0x000fe20000000000 */
[----:B------:R-:W-:-:S07]  /*33d0*/  UMOV UR9, 0x80000020 ;  /* 0x8000002000097882 */ /* 0x000fce0000000000 */
[----:B------:R-:W-:Y:S01]  /*33e0*/  HGMMA.64x128x16.F32 R88, gdesc[UR8], R88, UP0, gsb0 ;  /* 0x01e00000085879f0 */ /* 0x000fe2000b800858 */
[----:B------:R-:W-:Y:S01]  /*33f0*/  UIADD3 UR8, UR17, 0x300, URZ ;  /* 0x0000030011087890 */ /* 0x000fe2000fffe03f */
[----:B------:R-:W-:Y:S01]  /*3400*/  UMOV UR9, 0x80000020 ;  /* 0x8000002000097882 */ /* 0x000fe20000000000 */
[----:B------:R-:W-:Y:S01]  /*3410*/  IMAD.MOV.U32 R199, RZ, RZ, R251 ;  /* 0x000000ffffc77224 */ /* 0x000fe200078e00fb */
[----:B------:R-:W-:Y:S01]  /*3420*/  MOV R200, R250 ;  /* 0x000000fa00c87202 */ /* 0x000fe20000000f00 */
        /* <DEDUP_REMOVED lines=11> */
[----:B------:R-:W-:Y:S01]  /*34e0*/  IMAD.MOV.U32 R210, RZ, RZ, R240 ;  /* 0x000000ffffd27224 */ /* 0x000fe200078e00f0 */
[----:B------:R-:W-:-:S02]  /*34f0*/  WARPGROUP.DEPBAR.LE gsb0, 0x0 ;  /* 0x00008000000079c5 */ /* 0x000fc40000010000 */
[----:B--2---:R-:W-:-:S06]  /*3500*/  WARPGROUP.ARRIVE ;  /* 0x00000000000079c5 */ /* 0x004fcc0000000000 */
[----:B------:R-:W-:Y:S01]  /*3510*/  HGMMA.64x128x16.F32 R24, gdesc[UR8], R24, UP0, gsb0 ;  /* 0x01e00000081879f0 */ /* 0x000fe2000b800818 */
        /* <DEDUP_REMOVED lines=21> */
[----:B------:R-:W-:Y:S02]  /*3670*/  UIADD3 UR8, UR17, 0x2, URZ ;  /* 0x0000000211087890 */ /* 0x000fe4000fffe03f */
[----:B------:R-:W-:Y:S01]  /*3680*/  UIADD3 UR10, UR18, 0x2, URZ ;  /* 0x00000002120a7890 */ /* 0x000fe2000fffe03f */
[----:B------:R-:W-:Y:S01]  /*3690*/  UMOV UR9, 0x80000020 ;  /* 0x8000002000097882 */ /* 0x000fe20000000000 */
[----:B------:R-:W-:Y:S01]  /*36a0*/  UMOV UR11, 0x80000020 ;  /* 0x80000020000b7882 */ /* 0x000fe20000000000 */
[----:B------:R-:W-:-:S02]  /*36b0*/  WARPGROUP.DEPBAR.LE gsb0, 0x0 ;  /* 0x00008000000079c5 */ /* 0x000fc40000010000 */
[----:B---3--:R-:W-:-:S06]  /*36c0*/  WARPGROUP.ARRIVE ;  /* 0x00000000000079c5 */ /* 0x008fcc0000000000 */
        /* <DEDUP_REMOVED lines=58> */
[----:B------:R-:W-:Y:S01]  /*3a70*/  UMOV UR9, 0x80000020 ;  /* 0x8000002000097882 */ /* 0x000fe20000000000 */
[----:B------:R-:W-:Y:S02]  /*3a80*/  WARPGROUP.DEPBAR.LE gsb0, 0x0 ;  /* 0x00008000000079c5 */ /* 0x000fe40000010000 */
[----:B------:R-:W-:-:S07]  /*3a90*/  WARPGROUP.ARRIVE ;  /* 0x00000000000079c5 */ /* 0x000fce0000000000 */
[----:B------:R-:W-:Y:S03]  /*3aa0*/  HGMMA.64x128x16.F32 R24, gdesc[UR8], R24, gsb0 ;  /* 0x01e00000081879f0 */ /* 0x000fe60008000818 */
[----:B------:R-:W-:Y:S02]  /*3ab0*/  WARPGROUP.DEPBAR.LE gsb0, 0x0 ;  /* 0x00008000000079c5 */ /* 0x000fe40000010000 */
[----:B--2---:R-:W-:Y:S05]  /*3ac0*/  @!P2 BRA `(.L_x_21) ;  /* 0x000000000004a947 */ /* 0x004fea0003800000 */
[----:B------:R-:W-:Y:S01]  /*3ad0*/  BPT.TRAP 0x1 ;  /* 0x000000040000795c */ /* 0x000fe20000300000 */
.L_x_21:
[----:B------:R-:W-:Y:S01]  /*3ae0*/  ISETP.NE.AND P1, PT, R5, RZ, PT ;  /* 0x000000ff0500720c */ /* 0x000fe20003f25270 */
[----:B------:R-:W-:Y:S01]  /*3af0*/  UISETP.GT.U32.AND UP0, UPT, UR6, 0x1, UPT ;  /* 0x000000010600788c */ /* 0x000fe2000bf04070 */
[----:B------:R-:W-:-:S11]  /*3b00*/  MOV R0, UR5 ;  /* 0x0000000500007c02 */ /* 0x000fd60008000f00 */
[----:B------:R-:W-:-:S05]  /*3b10*/  @P1 LEA R0, R0, UR12, 0x3 ;  /* 0x0000000c00001c11 */ /* 0x000fca000f8e18ff */
[----:B------:R-:W-:-:S05]  /*3b20*/  @P1 VIADD R0, R0, 0x36048 ;  /* 0x0003604800001836 */ /* 0x000fca0000000000 */
[----:B------:R-:W-:-:S04]  /*3b30*/  @P1 PRMT R0, R6, 0x654, R0 ;  /* 0x0000065406001816 */ /* 0x000fc80000000000 */
[----:B------:R1:W-:Y:S01]  /*3b40*/  @P1 SYNCS.ARRIVE.TRANS64.RED.A1T0 RZ, [R0+URZ], RZ ;  /* 0x000000ff00ff19a7 */ /* 0x0003e2000810043f */
[----:B------:R-:W-:-:S13]  /*3b50*/  PLOP3.LUT P1, PT, PT, PT, UP0, 0x80, 0x0 ;  /* 0x000000000000781c */ /* 0x000fda0003f2f008 */
[----:B-1----:R-:W-:Y:S05]  /*3b60*/  @P1 BRA `(.L_x_22) ;  /* 0x0000000000041947 */ /* 0x002fea0003800000 */
[----:B------:R-:W-:Y:S01]  /*3b70*/  BPT.TRAP 0x1 ;  /* 0x000000040000795c */ /* 0x000fe20000300000 */
.L_x_22:
[----:B------:R-:W-:Y:S01]  /*3b80*/  UIADD3 UR4, UR4, 0x1, URZ ;  /* 0x0000000104047890 */ /* 0x000fe2000fffe03f */
[C---:B------:R-:W-:Y:S01]  /*3b90*/  ISETP.GT.AND P1, PT, R3.reuse, 0x1, PT ;  /* 0x000000010300780c */ /* 0x040fe20003f24270 */
[----:B------:R-:W-:Y:S01]  /*3ba0*/  UIADD3 UR5, UR5, 0x1, URZ ;  /* 0x0000000105057890 */ /* 0x000fe2000fffe03f */
[----:B------:R-:W-:Y:S01]  /*3bb0*/  VIADD R3, R3, 0xffffffff ;  /* 0xffffffff03037836 */ /* 0x000fe20000000000 */
[----:B------:R-:W-:Y:S02]  /*3bc0*/  UISETP.NE.AND UP0, UPT, UR4, 0x9, UPT ;  /* 0x000000090400788c */ /* 0x000fe4000bf05270 */
[----:B------:R-:W-:Y:S02]  /*3bd0*/  UISETP.NE.AND UP1, UPT, UR5, 0x9, UPT ;  /* 0x000000090500788c */ /* 0x000fe4000bf25270 */
[----:B------:R-:W-:Y:S02]  /*3be0*/  USEL UR8, URZ, 0x1, UP0 ;  /* 0x000000013f087887 */ /* 0x000fe40008000000 */
[----:B------:R-:W-:-:S02]  /*3bf0*/  USEL UR4, UR4, URZ, UP0 ;  /* 0x0000003f04047287 */ /* 0x000fc40008000000 */
[----:B------:R-:W-:Y:S02]  /*3c00*/  USEL UR5, UR5, URZ, UP1 ;  /* 0x0000003f05057287 */ /* 0x000fe40008800000 */
[----:B------:R-:W-:Y:S01]  /*3c10*/  UPLOP3.LUT UP0, UPT, UPT, UPT, UPT, 0x80, 0x0 ;  /* 0x000000000000789c */ /* 0x000fe20003f0f070 */
[----:B------:R-:W-:Y:S01]  /*3c20*/  LOP3.LUT R4, R4, UR8, RZ, 0x3c, !PT ;  /* 0x0000000804047c12 */ /* 0x000fe2000f8e3cff */
[----:B------:R-:W-:Y:S09]  /*3c30*/  @P1 BRA `(.L_x_23) ;  /* 0xffffffe800841947 */ /* 0x000ff2000383ffff */
.L_x_18:
[----:B------:R-:W-:Y:S05]  /*3c40*/  @!P0 BRA `(.L_x_24) ;  /* 0x0000000000608947 */ /* 0x000fea0003800000 */
[----:B------:R-:W-:-:S04]  /*3c50*/  ULOP3.LUT UR4, UR6, 0x1, URZ, 0xfc, !UPT ;  /* 0x0000000106047892 */ /* 0x000fc8000f8efc3f */
[----:B------:R-:W-:-:S06]  /*3c60*/  UISETP.NE.AND UP0, UPT, UR4, 0x3, UPT ;  /* 0x000000030400788c */ /* 0x000fcc000bf05270 */
[----:B------:R-:W-:-:S13]  /*3c70*/  PLOP3.LUT P0, PT, PT, PT, UP0, 0x80, 0x0 ;  /* 0x000000000000781c */ /* 0x000fda0003f0f008 */
[----:B------:R-:W-:Y:S05]  /*3c80*/  @!P0 BRA `(.L_x_25) ;  /* 0x0000000000048947 */ /* 0x000fea0003800000 */
[----:B------:R-:W-:Y:S01]  /*3c90*/  BPT.TRAP 0x1 ;  /* 0x000000040000795c */ /* 0x000fe20000300000 */
.L_x_25:
[----:B------:R-:W-:Y:S01]  /*3ca0*/  ISETP.NE.AND P0, PT, R5, RZ, PT ;  /* 0x000000ff0500720c */ /* 0x000fe20003f05270 */
[----:B------:R-:W-:-:S12]  /*3cb0*/  BSSY B0, `(.L_x_26) ;  /* 0x000000d000007945 */ /* 0x000fd80003800000 */
[----:B------:R-:W-:Y:S05]  /*3cc0*/  @!P0 BRA `(.L_x_27) ;  /* 0x00000000002c8947 */ /* 0x000fea0003800000 */
[----:B------:R-:W1:Y:S01]  /*3cd0*/  S2UR UR8, SR_CgaCtaId ;  /* 0x00000000000879c3 */ /* 0x000e620000008800 */
[----:B------:R-:W-:-:S04]  /*3ce0*/  UIMAD.WIDE.U32 UR4, UR7, 0x38e38e39, URZ ;  /* 0x38e38e39070478a5 */ /* 0x000fc8000f8e003f */
[----:B------:R-:W-:-:S03]  /*3cf0*/  USHF.R.U32.HI UR4, URZ, 0x1, UR5 ;  /* 0x000000013f047899 */ /* 0x000fc60008011605 */
[----:B------:R-:W-:Y:S01]  /*3d00*/  UMOV UR5, 0x400 ;  /* 0x0000040000057882 */ /* 0x000fe20000000000 */
[----:B------:R-:W-:Y:S02]  /*3d10*/  UIMAD UR4, UR4, -0x9, UR7 ;  /* 0xfffffff7040478a4 */ /* 0x000fe4000f8e0207 */
[----:B-1----:R-:W-:-:S04]  /*3d20*/  ULEA UR5, UR8, UR5, 0x18 ;  /* 0x0000000508057291 */ /* 0x002fc8000f8ec03f */
[----:B------:R-:W-:-:S04]  /*3d30*/  ULEA UR4, UR4, UR5, 0x3 ;  /* 0x0000000504047291 */ /* 0x000fc8000f8e183f */
[----:B------:R-:W-:-:S06]  /*3d40*/  UIADD3 UR4, UR4, 0x36048, URZ ;  /* 0x0003604804047890 */ /* 0x000fcc000fffe03f */
[----:B------:R-:W-:-:S05]  /*3d50*/  IMAD.U32 R0, RZ, RZ, UR4 ;  /* 0x00000004ff007e24 */ /* 0x000fca000f8e00ff */
[----:B------:R-:W-:-:S04]  /*3d60*/  PRMT R6, R6, 0x654, R0 ;  /* 0x0000065406067816 */ /* 0x000fc80000000000 */
[----:B------:R1:W-:Y:S03]  /*3d70*/  SYNCS.ARRIVE.TRANS64.RED.A1T0 RZ, [R6+URZ], RZ ;  /* 0x000000ff06ff79a7 */ /* 0x0003e6000810043f */
.L_x_27:
[----:B------:R-:W-:Y:S05]  /*3d80*/  BSYNC B0 ;  /* 0x0000000000007941 */ /* 0x000fea0003800000 */
.L_x_26:
[----:B------:R-:W-:-:S06]  /*3d90*/  UISETP.GT.U32.AND UP0, UPT, UR6, 0x1, UPT ;  /* 0x000000010600788c */ /* 0x000fcc000bf04070 */
[----:B------:R-:W-:-:S13]  /*3da0*/  PLOP3.LUT P0, PT, PT, PT, UP0, 0x80, 0x0 ;  /* 0x000000000000781c */ /* 0x000fda0003f0f008 */
[----:B------:R-:W-:Y:S05]  /*3db0*/  @P0 BRA `(.L_x_24) ;  /* 0x0000000000040947 */ /* 0x000fea0003800000 */
[----:B------:R-:W-:Y:S01]  /*3dc0*/  BPT.TRAP 0x1 ;  /* 0x000000040000795c */ /* 0x000fe20000300000 */
.L_x_24:
[----:B------:R-:W2:Y:S01]  /*3dd0*/  S2R R3, SR_CTAID.Y ;  /* 0x0000000000037919 */ /* 0x000ea20000002600 */
[----:B------:R-:W-:Y:S01]  /*3de0*/  LEA.HI R0, R8, R7, RZ, 0x2 ;  /* 0x0000000708007211 */ /* 0x000fe200078f10ff */
[----:B------:R-:W-:Y:S01]  /*3df0*/  ULDC.64 UR4, c[0x0][0x280] ;  /* 0x0000a00000047ab9 */ /* 0x000fe20000000a00 */
[----:B------:R-:W3:Y:S02]  /*3e00*/  S2R R4, SR_CTAID.X ;  /* 0x0000000000047919 */ /* 0x000ee40000002500 */
[--C-:B------:R-:W-:Y:S02]  /*3e10*/  SHF.R.S32.HI R14, RZ, 0x2, R0.reuse ;  /* 0x00000002ff0e7819 */ /* 0x100fe40000011400 */
[----:B------:R-:W-:Y:S02]  /*3e20*/  SHF.R.S32.HI R15, RZ, 0x1f, R0 ;  /* 0x0000001fff0f7819 */ /* 0x000fe40000011400 */
[----:B------:R-:W-:Y:S02]  /*3e30*/  LOP3.LUT R0, R0, 0x7ffffffc, RZ, 0xc0, !PT ;  /* 0x7ffffffc00007812 */ /* 0x000fe400078ec0ff */
[----:B------:R-:W-:-:S03]  /*3e40*/  LEA.HI R15, R15, R14, RZ, 0x3 ;  /* 0x0000000e0f0f7211 */ /* 0x000fc600078f18ff */
[----:B------:R-:W-:Y:S01]  /*3e50*/  IMAD.IADD R0, R7, 0x1, -R0 ;  /* 0x0000000107007824 */ /* 0x000fe200078e0a00 */
[----:B------:R-:W-:Y:S02]  /*3e60*/  LOP3.LUT R15, R15, 0xfffffff8, RZ, 0xc0, !PT ;  /* 0xfffffff80f0f7812 */ /* 0x000fe400078ec0ff */
[----:B------:R-:W-:Y:S01]  /*3e70*/  LEA.HI R7, R8, R7, RZ, 0x5 ;  /* 0x0000000708077211 */ /* 0x000fe200078f28ff */
[----:B------:R-:W-:Y:S02]  /*3e80*/  IMAD.SHL.U32 R0, R0, 0x2, RZ ;  /* 0x0000000200007824 */ /* 0x000fe400078e00ff */
[----:B------:R-:W-:-:S03]  /*3e90*/  IMAD.IADD R14, R14, 0x1, -R15 ;  /* 0x000000010e0e7824 */ /* 0x000fc600078e0a0f */
[----:B------:R-:W-:Y:S02]  /*3ea0*/  SHF.R.S32.HI R2, RZ, 0x1f, R0 ;  /* 0x0000001fff027819 */ /* 0x000fe40000011400 */
[--C-:B------:R-:W-:Y:S01]  /*3eb0*/  SHF.R.S32.HI R15, RZ, 0x1f, R14.reuse ;  /* 0x0000001fff0f7819 */ /* 0x100fe2000001140e */
[----:B--2---:R-:W-:Y:S02]  /*3ec0*/  IMAD.SHL.U32 R3, R3, 0x80, RZ ;  /* 0x0000008003037824 */ /* 0x004fe400078e00ff */
[----:B---3--:R-:W-:-:S03]  /*3ed0*/  IMAD.WIDE R12, R4, 0x100, R14 ;  /* 0x00000100040c7825 */ /* 0x008fc600078e020e */
[C---:B------:R-:W-:Y:S02]  /*3ee0*/  IADD3 R10, P1, R3.reuse, R0, RZ ;  /* 0x00000000030a7210 */ /* 0x040fe40007f3e0ff */
[C---:B------:R-:W-:Y:S02]  /*3ef0*/  ISETP.GE.AND P0, PT, R3.reuse, UR5, PT ;  /* 0x0000000503007c0c */ /* 0x040fe4000bf06270 */
[----:B------:R-:W-:Y:S02]  /*3f00*/  IADD3 R0, -R0, UR5, -R3 ;  /* 0x0000000500007c10 */ /* 0x000fe4000fffe903 */
[----:B------:R-:W-:Y:S01]  /*3f10*/  LEA.HI.X.SX32 R11, R3, R2, 0x1, P1 ;  /* 0x00000002030b7211 */ /* 0x000fe200008f0eff */
[----:B------:R-:W-:Y:S01]  /*3f20*/  IMAD.SHL.U32 R3, R4, 0x100, RZ ;  /* 0x0000010004037824 */ /* 0x000fe200078e00ff */
[----:B------:R-:W-:-:S04]  /*3f30*/  SHF.R.S32.HI R2, RZ, 0x5, R7 ;  /* 0x00000005ff027819 */ /* 0x000fc80000011407 */
[----:B------:R-:W-:Y:S01]  /*3f40*/  ISETP.GE.OR P0, PT, R3, UR4, P0 ;  /* 0x0000000403007c0c */ /* 0x000fe20008706670 */
[----:B------:R-:W-:-:S04]  /*3f50*/  IMAD.WIDE R12, R2, 0x10, R12 ;  /* 0x00000010020c7825 */ /* 0x000fc800078e020c */
[----:B------:R-:W-:-:S05]  /*3f60*/  IMAD R2, R2, -0x10, -R3 ;  /* 0xfffffff002027824 */ /* 0x000fca00078e0a03 */
[----:B------:R-:W-:-:S03]  /*3f70*/  IADD3 R14, R2, UR4, -R14 ;  /* 0x00000004020e7c10 */ /* 0x000fc6000fffe80e */
[----:B------:R-:W-:Y:S05]  /*3f80*/  @P0 EXIT ;  /* 0x000000000000094d */ /* 0x000fea0003800000 */
[----:B------:R-:W-:Y:S01]  /*3f90*/  FSETP.NEU.AND P2, PT, RZ, UR16, PT ;  /* 0x00000010ff007c0b */ /* 0x000fe2000bf4d000 */
[----:B------:R-:W-:Y:S01]  /*3fa0*/  ULDC.64 UR18, c[0x0][0x5d0] ;  /* 0x0001740000127ab9 */ /* 0x000fe20000000a00 */
[----:B------:R-:W-:Y:S01]  /*3fb0*/  ISETP.GT.AND P0, PT, R14, RZ, PT ;  /* 0x000000ff0e00720c */ /* 0x000fe20003f04270 */
[----:B------:R-:W-:Y:S01]  /*3fc0*/  IMAD R2, R13, UR18, RZ ;  /* 0x000000120d027c24 */ /* 0x000fe2000f8e02ff */
[----:B------:R-:W-:Y:S02]  /*3fd0*/  USHF.L.U64.HI UR5, UR18, 0x3, UR19 ;  /* 0x0000000312057899 */ /* 0x000fe40008010213 */
[----:B------:R-:W-:Y:S01]  /*3fe0*/  IMAD.WIDE.U32 R4, R12, UR18, R10 ;  /* 0x000000120c047c25 */ /* 0x000fe2000f8e000a */
[----:B------:R-:W-:Y:S01]  /*3ff0*/  USHF.L.U32 UR4, UR18, 0x3, URZ ;  /* 0x0000000312047899 */ /* 0x000fe2000800063f */
[----:B------:R-:W-:Y:S02]  /*4000*/  ISETP.GT.AND P1, PT, R0, RZ, P0 ;  /* 0x000000ff0000720c */ /* 0x000fe40000724270 */
[----:B------:R-:W-:-:S04]  /*4010*/  IMAD R2, R12, UR19, R2 ;  /* 0x000000130c027c24 */ /* 0x000fc8000f8e0202 */
[----:B------:R-:W-:Y:S01]  /*4020*/  IMAD.IADD R3, R5, 0x1, R2 ;  /* 0x0000000105037824 */ /* 0x000fe200078e0202 */
[----:B------:R-:W-:Y:S06]  /*4030*/  @!P2 BRA `(.L_x_28) ;  /* 0x000000b000c0a947 */ /* 0x000fec0003800000 */
[----:B------:R-:W-:Y:S01]  /*4040*/  ULDC.64 UR6, c[0x0][0x5c8] ;  /* 0x0001720000067ab9 */ /* 0x000fe20000000a00 */
[----:B------:R-:W-:Y:S01]  /*4050*/  ULDC.64 UR20, c[0x0][0x5b0] ;  /* 0x00016c0000147ab9 */ /* 0x000fe20000000a00 */
[C---:B------:R-:W-:Y:S01]  /*4060*/  LEA R2, P2, R4.reuse, UR6, 0x1 ;  /* 0x0000000604027c11 */ /* 0x040fe2000f8408ff */
[----:B-1----:R-:W-:Y:S01]  /*4070*/  IMAD R6, R13, UR20, RZ ;  /* 0x000000140d067c24 */ /* 0x002fe2000f8e02ff */
[----:B------:R-:W-:Y:S01]  /*4080*/  ULDC.64 UR22, c[0x0][0x5a8] ;  /* 0x00016a0000167ab9 */ /* 0x000fe20000000a00 */
[----:B------:R-:W2:Y:S01]  /*4090*/  LDL.LU R16, [R1] ;  /* 0x0000000001107983 */ /* 0x000ea20000300800 */
[----:B------:R-:W-:Y:S01]  /*40a0*/  LEA.HI.X R3, R4, UR7, R3, 0x1, P2 ;  /* 0x0000000704037c11 */ /* 0x000fe200090f0c03 */
[C---:B------:R-:W-:Y:S02]  /*40b0*/  IMAD R6, R12.reuse, UR21, R6 ;  /* 0x000000150c067c24 */ /* 0x040fe4000f8e0206 */
[----:B------:R-:W-:-:S04]  /*40c0*/  IMAD.WIDE.U32 R4, R12, UR20, R10 ;  /* 0x000000140c047c25 */ /* 0x000fc8000f8e000a */
[----:B------:R-:W-:Y:S01]  /*40d0*/  IMAD.IADD R5, R5, 0x1, R6 ;  /* 0x0000000105057824 */ /* 0x000fe200078e0206 */
[----:B------:R-:W-:-:S04]  /*40e0*/  LEA R8, P2, R4, UR22, 0x1 ;  /* 0x0000001604087c11 */ /* 0x000fc8000f8408ff */
[----:B------:R-:W-:-:S05]  /*40f0*/  LEA.HI.X R9, R4, UR23, R5, 0x1, P2 ;  /* 0x0000001704097c11 */ /* 0x000fca00090f0c05 */
[----:B------:R-:W3:Y:S01]  /*4100*/  @P1 LDG.E.LTC128B.U16 R15, desc[UR14][R8.64] ;  /* 0x0000000e080f1981 */ /* 0x000ee2000c1e1520 */
[----:B------:R-:W-:Y:S01]  /*4110*/  ISETP.GT.AND P2, PT, R0, 0x1, P0 ;  /* 0x000000010000780c */ /* 0x000fe20000744270 */
[----:B------:R-:W-:Y:S01]  /*4120*/  BSSY B0, `(.L_x_29) ;  /* 0x0000008000007945 */ /* 0x000fe20003800000 */
[----:B---3--:R-:W-:-:S05]  /*4130*/  HADD2.F32 R4, -RZ, R15.H0_H0 ;  /* 0x2000000fff047230 */ /* 0x008fca0000004100 */
[----:B------:R-:W-:-:S04]  /*4140*/  FMUL R4, R4, UR16 ;  /* 0x0000001004047c20 */ /* 0x000fc80008400000 */
[----:B--2---:R-:W-:-:S05]  /*4150*/  FFMA R4, R16, UR13, R4 ;  /* 0x0000000d10047c23 */ /* 0x004fca0008000004 */
[----:B------:R-:W-:-:S05]  /*4160*/  F2FP.F16.F32.PACK_AB R4, RZ, R4 ;  /* 0x00000004ff04723e */ /* 0x000fca00000000ff */
[----:B------:R1:W-:Y:S01]  /*4170*/  @P1 STG.E.U16 desc[UR14][R2.64], R4 ;  /* 0x0000000402001986 */ /* 0x0003e2000c10150e */
[----:B------:R-:W-:Y:S05]  /*4180*/  @!P2 BRA `(.L_x_30) ;  /* 0x000000000004a947 */ /* 0x000fea0003800000 */
[----:B------:R2:W5:Y:S02]  /*4190*/  LDG.E.LTC128B.U16 R15, desc[UR14][R8.64+0x2] ;  /* 0x0000020e080f7981 */ /* 0x000564000c1e1520 */
.L_x_30:
[----:B------:R-:W-:Y:S05]  /*41a0*/  BSYNC B0 ;  /* 0x0000000000007941 */ /* 0x000fea0003800000 */
.L_x_29:
[----:B------:R-:W3:Y:S01]  /*41b0*/  LDL.LU R5, [R1+0x4] ;  /* 0x0000040001057983 */ /* 0x000ee20000300800 */
[----:B-1---5:R-:W-:Y:S01]  /*41c0*/  HADD2.F32 R4, -RZ, R15.H0_H0 ;  /* 0x2000000fff047230 */ /* 0x022fe20000004100 */
[----:B------:R-:W-:Y:S02]  /*41d0*/  USHF.L.U64.HI UR11, UR20, 0x3, UR21 ;  /* 0x00000003140b7899 */ /* 0x000fe40008010215 */
[----:B------:R-:W-:Y:S01]  /*41e0*/  MOV R17, UR20 ;  /* 0x0000001400117c02 */ /* 0x000fe20008000f00 */
[----:B------:R-:W-:Y:S01]  /*41f0*/  USHF.L.U32 UR10, UR20, 0x3, URZ ;  /* 0x00000003140a7899 */ /* 0x000fe2000800063f */
[----:B------:R-:W4:Y:S01]  /*4200*/  LDL.LU R18, [R1+0x8] ;  /* 0x0000080001127983 */ /* 0x000f220000300800 */
[----:B------:R-:W-:-:S04]  /*4210*/  FMUL R4, R4, UR16 ;  /* 0x0000001004047c20 */ /* 0x000fc80008400000 */
[----:B---3--:R-:W-:-:S05]  /*4220*/  FFMA R4, R5, UR13, R4 ;  /* 0x0000000d05047c23 */ /* 0x008fca0008000004 */
[----:B------:R-:W-:-:S05]  /*4230*/  F2FP.F16.F32.PACK_AB R4, RZ, R4 ;  /* 0x00000004ff04723e */ /* 0x000fca00000000ff */
[----:B------:R1:W-:Y:S02]  /*4240*/  @P2 STG.E.U16 desc[UR14][R2.64+0x2], R4 ;  /* 0x0000020402002986 */ /* 0x0003e4000c10150e */
[----:B-1----:R-:W-:-:S03]  /*4250*/  IMAD.WIDE.U32 R4, R12, R17, UR10 ;  /* 0x0000000a0c047e25 */ /* 0x002fc6000f8e0011 */
[----:B------:R-:W-:-:S04]  /*4260*/  IADD3 R4, P1, R10, R4, RZ ;  /* 0x000000040a047210 */ /* 0x000fc80007f3e0ff */
[----:B------:R-:W-:Y:S02]  /*4270*/  IADD3.X R5, R11, R6, R5, P1, !PT ;  /* 0x000000060b057210 */ /* 0x000fe40000ffe405 */
[----:B------:R-:W-:Y:S02]  /*4280*/  ISETP.GT.AND P1, PT, R14, 0x8, PT ;  /* 0x000000080e00780c */ /* 0x000fe40003f24270 */
[----:B------:R-:W-:Y:S02]  /*4290*/  LEA R6, P3, R4, UR22, 0x1 ;  /* 0x0000001604067c11 */ /* 0x000fe4000f8608ff */
[----:B------:R-:W-:Y:S02]  /*42a0*/  ISETP.GT.AND P2, PT, R0, RZ, P1 ;  /* 0x000000ff0000720c */ /* 0x000fe40000f44270 */
[----:B------:R-:W-:-:S11]  /*42b0*/  LEA.HI.X R7, R4, UR23, R5, 0x1, P3 ;  /* 0x0000001704077c11 */ /* 0x000fd600098f0c05 */
[----:B------:R-:W3:Y:S01]  /*42c0*/  @P2 LDG.E.LTC128B.U16 R15, desc[UR14][R6.64] ;  /* 0x0000000e060f2981 */ /* 0x000ee2000c1e1520 */
[----:B------:R-:W-:Y:S01]  /*42d0*/  USHF.L.U32 UR8, UR4, 0x1, URZ ;  /* 0x0000000104087899 */ /* 0x000fe2000800063f */
[----:B------:R-:W-:Y:S01]  /*42e0*/  ISETP.GT.AND P3, PT, R0, 0x1, P1 ;  /* 0x000000010000780c */ /* 0x000fe20000f64270 */
[----:B------:R-:W-:Y:S01]  /*42f0*/  USHF.L.U64.HI UR5, UR4, 0x1, UR5 ;  /* 0x0000000104057899 */ /* 0x000fe20008010205 */
[----:B------:R-:W-:Y:S03]  /*4300*/  BSSY B0, `(.L_x_31) ;  /* 0x000000b000007945 */ /* 0x000fe60003800000 */
[----:B------:R-:W-:Y:S01]  /*4310*/  IADD3 R4, P4, R2, UR8, RZ ;  /* 0x0000000802047c10 */ /* 0x000fe2000ff9e0ff */
[----:B---3--:R-:W-:-:S05]  /*4320*/  HADD2.F32 R5, -RZ, R15.H0_H0 ;  /* 0x2000000fff057230 */ /* 0x008fca0000004100 */
[----:B------:R-:W-:-:S04]  /*4330*/  FMUL R5, R5, UR16 ;  /* 0x0000001005057c20 */ /* 0x000fc80008400000 */
[----:B----4-:R-:W-:-:S05]  /*4340*/  FFMA R5, R18, UR13, R5 ;  /* 0x0000000d12057c23 */ /* 0x010fca0008000005 */
[----:B------:R-:W-:-:S04]  /*4350*/  F2FP.F16.F32.PACK_AB R5, RZ, R5 ;  /* 0x00000005ff05723e */ /* 0x000fc800000000ff */
[----:B------:R-:W-:Y:S02]  /*4360*/  PRMT R16, R5, 0x7610, R16 ;  /* 0x0000761005107816 */ /* 0x000fe40000000010 */
[----:B------:R-:W-:-:S05]  /*4370*/  IADD3.X R5, R3, UR5, RZ, P4, !PT ;  /* 0x0000000503057c10 */ /* 0x000fca000a7fe4ff */
[----:B------:R1:W-:Y:S01]  /*4380*/  @P2 STG.E.U16 desc[UR14][R4.64], R16 ;  /* 0x0000001004002986 */ /* 0x0003e2000c10150e */
[----:B------:R-:W-:Y:S05]  /*4390*/  @!P3 BRA `(.L_x_32) ;  /* 0x000000000004b947 */ /* 0x000fea0003800000 */
[----:B------:R3:W5:Y:S02]  /*43a0*/  LDG.E.LTC128B.U16 R15, desc[UR14][R6.64+0x2] ;  /* 0x0000020e060f7981 */ /* 0x000764000c1e1520 */
.L_x_32:
[----:B------:R-:W-:Y:S05]  /*43b0*/  BSYNC B0 ;  /* 0x0000000000007941 */ /* 0x000fea0003800000 */
.L_x_31:
[----:B------:R-:W4:Y:S01]  /*43c0*/  LDL.LU R18, [R1+0xc] ;  /* 0x00000c0001127983 */ /* 0x000f220000300800 */
[----:B-1---5:R-:W-:Y:S01]  /*43d0*/  HADD2.F32 R16, -RZ, R15.H0_H0 ;  /* 0x2000000fff107230 */ /* 0x022fe20000004100 */
[----:B------:R-:W-:Y:S01]  /*43e0*/  ISETP.GT.AND P2, PT, R0, 0x8, P0 ;  /* 0x000000080000780c */ /* 0x000fe20000744270 */
[----:B------:R-:W-:Y:S03]  /*43f0*/  BSSY B0, `(.L_x_33) ;  /* 0x0000007000007945 */ /* 0x000fe60003800000 */
[----:B------:R-:W-:-:S04]  /*4400*/  FMUL R16, R16, UR16 ;  /* 0x0000001010107c20 */ /* 0x000fc80008400000 */
[----:B----4-:R-:W-:-:S05]  /*4410*/  FFMA R16, R18, UR13, R16 ;  /* 0x0000000d12107c23 */ /* 0x010fca0008000010 */
[----:B------:R-:W-:-:S05]  /*4420*/  F2FP.F16.F32.PACK_AB R16, RZ, R16 ;  /* 0x00000010ff10723e */ /* 0x000fca00000000ff */
[----:B------:R1:W-:Y:S01]  /*4430*/  @P3 STG.E.U16 desc[UR14][R4.64+0x2], R16 ;  /* 0x0000021004003986 */ /* 0x0003e2000c10150e */
[----:B------:R-:W-:Y:S05]  /*4440*/  @!P2 BRA `(.L_x_34) ;  /* 0x000000000004a947 */ /* 0x000fea0003800000 */
[----:B------:R4:W5:Y:S02]  /*4450*/  LDG.E.LTC128B.U16 R15, desc[UR14][R8.64+0x10] ;  /* 0x0000100e080f7981 */ /* 0x000964000c1e1520 */
.L_x_34:
[----:B------:R-:W-:Y:S05]  /*4460*/  BSYNC B0 ;  /* 0x0000000000007941 */ /* 0x000fea0003800000 */
.L_x_33:
[----:B------:R-:W2:Y:S01]  /*4470*/  LDL.LU R18, [R1+0x10] ;  /* 0x0000100001127983 */ /* 0x000ea20000300800 */
[----:B-1---5:R-:W-:Y:S01]  /*4480*/  HADD2.F32 R16, -RZ, R15.H0_H0 ;  /* 0x2000000fff107230 */ /* 0x022fe20000004100 */
[----:B------:R-:W-:Y:S04]  /*4490*/  BSSY B0, `(.L_x_35) ;  /* 0x0000008000007945 */ /* 0x000fe80003800000 */
[----:B------:R-:W-:-:S04]  /*44a0*/  FMUL R16, R16, UR16 ;  /* 0x0000001010107c20 */ /* 0x000fc80008400000 */
[----:B--2---:R-:W-:-:S05]  /*44b0*/  FFMA R16, R18, UR13, R16 ;  /* 0x0000000d12107c23 */ /* 0x004fca0008000010 */
[----:B------:R-:W-:-:S05]  /*44c0*/  F2FP.F16.F32.PACK_AB R16, RZ, R16 ;  /* 0x00000010ff10723e */ /* 0x000fca00000000ff */
[----:B------:R1:W-:Y:S01]  /*44d0*/  @P2 STG.E.U16 desc[UR14][R2.64+0x10], R16 ;  /* 0x0000101002002986 */ /* 0x0003e2000c10150e */
[----:B------:R-:W-:-:S13]  /*44e0*/  ISETP.GT.AND P2, PT, R0, 0x9, P0 ;  /* 0x000000090000780c */ /* 0x000fda0000744270 */
[----:B-1----:R-:W-:Y:S05]  /*44f0*/  @!P2 BRA `(.L_x_36) ;  /* 0x000000000004a947 */ /* 0x002fea0003800000 */
[----:B------:R1:W5:Y:S02]  /*4500*/  LDG.E.LTC128B.U16 R15, desc[UR14][R8.64+0x12] ;  /* 0x0000120e080f7981 */ /* 0x000364000c1e1520 */
.L_x_36:
[----:B------:R-:W-:Y:S05]  /*4510*/  BSYNC B0 ;  /* 0x0000000000007941 */ /* 0x000fea0003800000 */
.L_x_35:
[----:B------:R-:W2:Y:S01]  /*4520*/  LDL.LU R18, [R1+0x14] ;  /* 0x0000140001127983 */ /* 0x000ea20000300800 */
[----:B-----5:R-:W-:Y:S01]  /*4530*/  HADD2.F32 R16, -RZ, R15.H0_H0 ;  /* 0x2000000fff107230 */ /* 0x020fe20000004100 */
[----:B------:R-:W-:Y:S01]  /*4540*/  ISETP.GT.AND P3, PT, R0, 0x8, P1 ;  /* 0x000000080000780c */ /* 0x000fe20000f64270 */
[----:B------:R-:W-:Y:S03]  /*4550*/  BSSY B0, `(.L_x_37) ;  /* 0x0000007000007945 */ /* 0x000fe60003800000 */
[----:B------:R-:W-:-:S04]  /*4560*/  FMUL R16, R16, UR16 ;  /* 0x0000001010107c20 */ /* 0x000fc80008400000 */
[----:B--2---:R-:W-:-:S05]  /*4570*/  FFMA R16, R18, UR13, R16 ;  /* 0x0000000d12107c23 */ /* 0x004fca0008000010 */
[----:B------:R-:W-:-:S05]  /*4580*/  F2FP.F16.F32.PACK_AB R16, RZ, R16 ;  /* 0x00000010ff10723e */ /* 0x000fca00000000ff */
[----:B------:R2:W-:Y:S01]  /*4590*/  @P2 STG.E.U16 desc[UR14][R2.64+0x12], R16 ;  /* 0x0000121002002986 */ /* 0x0005e2000c10150e */
[----:B------:R-:W-:Y:S05]  /*45a0*/  @!P3 BRA `(.L_x_38) ;  /* 0x000000000004b947 */ /* 0x000fea0003800000 */
[----:B------:R0:W5:Y:S02]  /*45b0*/  LDG.E.LTC128B.U16 R15, desc[UR14][R6.64+0x10] ;  /* 0x0000100e060f7981 */ /* 0x000164000c1e1520 */
.L_x_38:
[----:B------:R-:W-:Y:S05]  /*45c0*/  BSYNC B0 ;  /* 0x0000000000007941 */ /* 0x000fea0003800000 */
.L_x_37:
[----:B------:R-:W3:Y:S01]  /*45d0*/  LDL.LU R18, [R1+0x18] ;  /* 0x0000180001127983 */ /* 0x000ee20000300800 */
[----:B--2--5:R-:W-:Y:S01]  /*45e0*/  HADD2.F32 R16, -RZ, R15.H0_H0 ;  /* 0x2000000fff107230 */ /* 0x024fe20000004100 */
[----:B------:R-:W-:Y:S01]  /*45f0*/  ISETP.GT.AND P2, PT, R0, 0x9, P1 ;  /* 0x000000090000780c */ /* 0x000fe20000f44270 */
[----:B------:R-:W-:Y:S03]  /*4600*/  BSSY B0, `(.L_x_39) ;  /* 0x0000007000007945 */ /* 0x000fe60003800000 */
[----:B------:R-:W-:-:S04]  /*4610*/  FMUL R16, R16, UR16 ;  /* 0x0000001010107c20 */ /* 0x000fc80008400000 */
[----:B---3--:R-:W-:-:S05]  /*4620*/  FFMA R16, R18, UR13, R16 ;  /* 0x0000000d12107c23 */ /* 0x008fca0008000010 */
[----:B------:R-:W-:-:S05]  /*4630*/  F2FP.F16.F32.PACK_AB R16, RZ, R16 ;  /* 0x00000010ff10723e */ /* 0x000fca00000000ff */
[----:B------:R2:W-:Y:S01]  /*4640*/  @P3 STG.E.U16 desc[UR14][R4.64+0x10], R16 ;  /* 0x0000101004003986 */ /* 0x0005e2000c10150e */
[----:B------:R-:W-:Y:S05]  /*4650*/  @!P2 BRA `(.L_x_40) ;  /* 0x000000000004a947 */ /* 0x000fea0003800000 */
[----:B------:R3:W5:Y:S02]  /*4660*/  LDG.E.LTC128B.U16 R15, desc[UR14][R6.64+0x12] ;  /* 0x0000120e060f7981 */ /* 0x000764000c1e1520 */
.L_x_40:
[----:B------:R-:W-:Y:S05]  /*4670*/  BSYNC B0 ;  /* 0x0000000000007941 */ /* 0x000fea0003800000 */
.L_x_39:
[----:B------:R-:W4:Y:S01]  /*4680*/  LDL.LU R18, [R1+0x1c] ;  /* 0x00001c0001127983 */ /* 0x000f220000300800 */
[----:B--2--5:R-:W-:Y:S01]  /*4690*/  HADD2.F32 R16, -RZ, R15.H0_H0 ;  /* 0x2000000fff107230 */ /* 0x024fe20000004100 */
        /* <DEDUP_REMOVED lines=8> */
.L_x_42:
[----:B------:R-:W-:Y:S05]  /*4720*/  BSYNC B0 ;  /* 0x0000000000007941 */ /* 0x000fea0003800000 */
.L_x_41:
        /* <DEDUP_REMOVED lines=10> */
.L_x_44:
[----:B------:R-:W-:Y:S05]  /*47d0*/  BSYNC B0 ;  /* 0x0000000000007941 */ /* 0x000fea0003800000 */
.L_x_43:
        /* <DEDUP_REMOVED lines=10> */
.L_x_46:
[----:B------:R-:W-:Y:S05]  /*4880*/  BSYNC B0 ;  /* 0x0000000000007941 */ /* 0x000fea0003800000 */
.L_x_45:
        /* <DEDUP_REMOVED lines=10> */
.L_x_48:
[----:B------:R-:W-:Y:S05]  /*4930*/  BSYNC B0 ;  /* 0x0000000000007941 */ /* 0x000fea0003800000 */
.L_x_47:
        /* <DEDUP_REMOVED lines=10> */
.L_x_50:
[----:B------:R-:W-:Y:S05]  /*49e0*/  BSYNC B0 ;  /* 0x0000000000007941 */ /* 0x000fea0003800000 */
.L_x_49:
        /* <DEDUP_REMOVED lines=10> */
.L_x_52:
[----:B------:R-:W-:Y:S05]  /*4a90*/  BSYNC B0 ;  /* 0x0000000000007941 */ /* 0x000fea0003800000 */
.L_x_51:
        /* <DEDUP_REMOVED lines=10> */
.L_x_54:
[----:B------:R-:W-:Y:S05]  /*4b40*/  BSYNC B0 ;  /* 0x0000000000007941 */ /* 0x000fea0003800000 */
.L_x_53:
        /* <DEDUP_REMOVED lines=10> */
.L_x_56:
[----:B------:R-:W-:Y:S05]  /*4bf0*/  BSYNC B0 ;  /* 0x0000000000007941 */ /* 0x000fea0003800000 */
.L_x_55:
        /* <DEDUP_REMOVED lines=10> */
.L_x_58:
[----:B------:R-:W-:Y:S05]  /*4ca0*/  BSYNC B0 ;  /* 0x0000000000007941 */ /* 0x000fea0003800000 */
.L_x_57:
        /* <DEDUP_REMOVED lines=10> */
.L_x_60:
[----:B------:R-:W-:Y:S05]  /*4d50*/  BSYNC B0 ;  /* 0x0000000000007941 */ /* 0x000fea0003800000 */
.L_x_59:
        /* <DEDUP_REMOVED lines=10> */
.L_x_62:
[----:B------:R-:W-:Y:S05]  /*4e00*/  BSYNC B0 ;  /* 0x0000000000007941 */ /* 0x000fea0003800000 */
.L_x_61:
        /* <DEDUP_REMOVED lines=10> */
.L_x_64:
[----:B------:R-:W-:Y:S05]  /*4eb0*/  BSYNC B0 ;  /* 0x0000000000007941 */ /* 0x000fea0003800000 */
.L_x_63:
        /* <DEDUP_REMOVED lines=10> */
.L_x_66:
[----:B------:R-:W-:Y:S05]  /*4f60*/  BSYNC B0 ;  /* 0x0000000000007941 */ /* 0x000fea0003800000 */
.L_x_65:
        /* <DEDUP_REMOVED lines=10> */
.L_x_68:
[----:B------:R-:W-:Y:S05]  /*5010*/  BSYNC B0 ;  /* 0x0000000000007941 */ /* 0x000fea0003800000 */
.L_x_67:
        /* <DEDUP_REMOVED lines=10> */
.L_x_70:
[----:B------:R-:W-:Y:S05]  /*50c0*/  BSYNC B0 ;  /* 0x0000000000007941 */ /* 0x000fea0003800000 */
.L_x_69:
        /* <DEDUP_REMOVED lines=10> */
.L_x_72:
[----:B------:R-:W-:Y:S05]  /*5170*/  BSYNC B0 ;  /* 0x0000000000007941 */ /* 0x000fea0003800000 */
.L_x_71:
        /* <DEDUP_REMOVED lines=10> */
.L_x_74:
[----:B------:R-:W-:Y:S05]  /*5220*/  BSYNC B0 ;  /* 0x0000000000007941 */ /* 0x000fea0003800000 */
.L_x_73:
        /* <DEDUP_REMOVED lines=10> */
.L_x_76:
[----:B------:R-:W-:Y:S05]  /*52d0*/  BSYNC B0 ;  /* 0x0000000000007941 */ /* 0x000fea0003800000 */
.L_x_75:
        /* <DEDUP_REMOVED lines=10> */
.L_x_78:
[----:B------:R-:W-:Y:S05]  /*5380*/  BSYNC B0 ;  /* 0x0000000000007941 */ /* 0x000fea0003800000 */
.L_x_77:
        /* <DEDUP_REMOVED lines=10> */
.L_x_80:
[----:B------:R-:W-:Y:S05]  /*5430*/  BSYNC B0 ;  /* 0x0000000000007941 */ /* 0x000fea0003800000 */
.L_x_79:
        /* <DEDUP_REMOVED lines=10> */
.L_x_82:
[----:B------:R-:W-:Y:S05]  /*54e0*/  BSYNC B0 ;  /* 0x0000000000007941 */ /* 0x000fea0003800000 */
.L_x_81:
        /* <DEDUP_REMOVED lines=10> */
.L_x_84:
[----:B------:R-:W-:Y:S05]  /*5590*/  BSYNC B0 ;  /* 0x0000000000007941 */ /* 0x000fea0003800000 */
.L_x_83:
        /* <DEDUP_REMOVED lines=10> */
.L_x_86:
[----:B------:R-:W-:Y:S05]  /*5640*/  BSYNC B0 ;  /* 0x0000000000007941 */ /* 0x000fea0003800000 */
.L_x_85:
        /* <DEDUP_REMOVED lines=10> */
.L_x_88:
[----:B------:R-:W-:Y:S05]  /*56f0*/  BSYNC B0 ;  /* 0x0000000000007941 */ /* 0x000fea0003800000 */
.L_x_87:
        /* <DEDUP_REMOVED lines=10> */
.L_x_90:
[----:B------:R-:W-:Y:S05]  /*57a0*/  BSYNC B0 ;  /* 0x0000000000007941 */ /* 0x000fea0003800000 */
.L_x_89:
        /* <DEDUP_REMOVED lines=10> */
.L_x_92:
[----:B------:R-:W-:Y:S05]  /*5850*/  BSYNC B0 ;  /* 0x0000000000007941 */ /* 0x000fea0003800000 */
.L_x_91:
        /* <DEDUP_REMOVED lines=10> */
.L_x_94:
[----:B------:R-:W-:Y:S05]  /*5900*/  BSYNC B0 ;  /* 0x0000000000007941 */ /* 0x000fea0003800000 */
.L_x_93:
        /* <DEDUP_REMOVED lines=10> */
.L_x_96:
[----:B------:R-:W-:Y:S05]  /*59b0*/  BSYNC B0 ;  /* 0x0000000000007941 */ /* 0x000fea0003800000 */
.L_x_95:
        /* <DEDUP_REMOVED lines=10> */
.L_x_98:
[----:B------:R-:W-:Y:S05]  /*5a60*/  BSYNC B0 ;  /* 0x0000000000007941 */ /* 0x000fea0003800000 */
.L_x_97:
        /* <DEDUP_REMOVED lines=10> */
.L_x_100:
[----:B------:R-:W-:Y:S05]  /*5b10*/  BSYNC B0 ;  /* 0x0000000000007941 */ /* 0x000fea0003800000 */
.L_x_99:
        /* <DEDUP_REMOVED lines=10> */
.L_x_102:
[----:B------:R-:W-:Y:S05]  /*5bc0*/  BSYNC B0 ;  /* 0x0000000000007941 */ /* 0x000fea0003800000 */
.L_x_101:
        /* <DEDUP_REMOVED lines=10> */
.L_x_104:
[----:B------:R-:W-:Y:S05]  /*5c70*/  BSYNC B0 ;  /* 0x0000000000007941 */ /* 0x000fea0003800000 */
.L_x_103:
        /* <DEDUP_REMOVED lines=10> */
.L_x_106:
[----:B------:R-:W-:Y:S05]  /*5d20*/  BSYNC B0 ;  /* 0x0000000000007941 */ /* 0x000fea0003800000 */
.L_x_105:
        /* <DEDUP_REMOVED lines=10> */
.L_x_108:
[----:B------:R-:W-:Y:S05]  /*5dd0*/  BSYNC B0 ;  /* 0x0000000000007941 */ /* 0x000fea0003800000 */
.L_x_107:
        /* <DEDUP_REMOVED lines=10> */
.L_x_110:
[----:B------:R-:W-:Y:S05]  /*5e80*/  BSYNC B0 ;  /* 0x0000000000007941 */ /* 0x000fea0003800000 */
.L_x_109:
        /* <DEDUP_REMOVED lines=10> */
.L_x_112:
[----:B------:R-:W-:Y:S05]  /*5f30*/  BSYNC B0 ;  /* 0x0000000000007941 */ /* 0x000fea0003800000 */
.L_x_111:
        /* <DEDUP_REMOVED lines=10> */
.L_x_114:
[----:B------:R-:W-:Y:S05]  /*5fe0*/  BSYNC B0 ;  /* 0x0000000000007941 */ /* 0x000fea0003800000 */
.L_x_113:
        /* <DEDUP_REMOVED lines=10> */
.L_x_116:
[----:B------:R-:W-:Y:S05]  /*6090*/  BSYNC B0 ;  /* 0x0000000000007941 */ /* 0x000fea0003800000 */
.L_x_115:
        /* <DEDUP_REMOVED lines=10> */
.L_x_118:
[----:B------:R-:W-:Y:S05]  /*6140*/  BSYNC B0 ;  /* 0x0000000000007941 */ /* 0x000fea0003800000 */
.L_x_117:
        /* <DEDUP_REMOVED lines=10> */
.L_x_120:
[----:B------:R-:W-:Y:S05]  /*61f0*/  BSYNC B0 ;  /* 0x0000000000007941 */ /* 0x000fea0003800000 */
.L_x_119:
        /* <DEDUP_REMOVED lines=10> */
.L_x_122:
[----:B------:R-:W-:Y:S05]  /*62a0*/  BSYNC B0 ;  /* 0x0000000000007941 */ /* 0x000fea0003800000 */
.L_x_121:
        /* <DEDUP_REMOVED lines=10> */
.L_x_124:
[----:B------:R-:W-:Y:S05]  /*6350*/  BSYNC B0 ;  /* 0x0000000000007941 */ /* 0x000fea0003800000 */
.L_x_123:
        /* <DEDUP_REMOVED lines=10> */
.L_x_126:
[----:B------:R-:W-:Y:S05]  /*6400*/  BSYNC B0 ;  /* 0x0000000000007941 */ /* 0x000fea0003800000 */
.L_x_125:
        /* <DEDUP_REMOVED lines=10> */
.L_x_128:
[----:B------:R-:W-:Y:S05]  /*64b0*/  BSYNC B0 ;  /* 0x0000000000007941 */ /* 0x000fea0003800000 */
.L_x_127:
        /* <DEDUP_REMOVED lines=10> */
.L_x_130:
[----:B------:R-:W-:Y:S05]  /*6560*/  BSYNC B0 ;  /* 0x0000000000007941 */ /* 0x000fea0003800000 */
.L_x_129:
        /* <DEDUP_REMOVED lines=10> */
.L_x_132:
[----:B------:R-:W-:Y:S05]  /*6610*/  BSYNC B0 ;  /* 0x0000000000007941 */ /* 0x000fea0003800000 */
.L_x_131:
        /* <DEDUP_REMOVED lines=10> */
.L_x_134:
[----:B------:R-:W-:Y:S05]  /*66c0*/  BSYNC B0 ;  /* 0x0000000000007941 */ /* 0x000fea0003800000 */
.L_x_133:
        /* <DEDUP_REMOVED lines=10> */
.L_x_136:
[----:B------:R-:W-:Y:S05]  /*6770*/  BSYNC B0 ;  /* 0x0000000000007941 */ /* 0x000fea0003800000 */
.L_x_135:
        /* <DEDUP_REMOVED lines=10> */
.L_x_138:
[----:B------:R-:W-:Y:S05]  /*6820*/  BSYNC B0 ;  /* 0x0000000000007941 */ /* 0x000fea0003800000 */
.L_x_137:
        /* <DEDUP_REMOVED lines=10> */
.L_x_140:
[----:B------:R-:W-:Y:S05]  /*68d0*/  BSYNC B0 ;  /* 0x0000000000007941 */ /* 0x000fea0003800000 */
.L_x_139:
        /* <DEDUP_REMOVED lines=10> */
.L_x_142:
[----:B------:R-:W-:Y:S05]  /*6980*/  BSYNC B0 ;  /* 0x0000000000007941 */ /* 0x000fea0003800000 */
.L_x_141:
        /* <DEDUP_REMOVED lines=10> */
.L_x_144:
[----:B------:R-:W-:Y:S05]  /*6a30*/  BSYNC B0 ;  /* 0x0000000000007941 */ /* 0x000fea0003800000 */
.L_x_143:
        /* <DEDUP_REMOVED lines=10> */
.L_x_146:
[----:B------:R-:W-:Y:S05]  /*6ae0*/  BSYNC B0 ;  /* 0x0000000000007941 */ /* 0x000fea0003800000 */
.L_x_145:
        /* <DEDUP_REMOVED lines=10> */
.L_x_148:
[----:B------:R-:W-:Y:S05]  /*6b90*/  BSYNC B0 ;  /* 0x0000000000007941 */ /* 0x000fea0003800000 */
.L_x_147:
[----:B-1-34-:R-:W3:Y:S01]  /*6ba0*/  LDL.LU R9, [R1+0xf4] ;  /* 0x0000f40001097983 */ /* 0x01aee20000300800 */
[----:B-----5:R-:W-:Y:S01]  /*6bb0*/  HADD2.F32 R8, -RZ, R15.H0_H0 ;  /* 0x2000000fff087230 */ /* 0x020fe20000004100 */
        /* <DEDUP_REMOVED lines=8> */
.L_x_150:
[----:B------:R-:W-:Y:S05]  /*6c40*/  BSYNC B0 ;  /* 0x0000000000007941 */ /* 0x000fea0003800000 */
.L_x_149:
[----:B------:R-:W4:Y:S01]  /*6c50*/  LDL.LU R9, [R1+0xf8] ;  /* 0x0000f80001097983 */ /* 0x000f220000300800 */
[----:B-1---5:R-:W-:Y:S01]  /*6c60*/  HADD2.F32 R8, -RZ, R15.H0_H0 ;  /* 0x2000000fff087230 */ /* 0x022fe20000004100 */
[----:B------:R-:W-:Y:S01]  /*6c70*/  ISETP.GT.AND P1, PT, R0, 0x79, P1 ;  /* 0x000000790000780c */ /* 0x000fe20000f24270 */
[----:B------:R-:W-:Y:S01]  /*6c80*/  BSSY B0, `(.L_x_151) ;  /* 0x0000008000007945 */ /* 0x000fe20003800000 */
[----:B------:R-:W-:Y:S02]  /*6c90*/  IADD3 R18, P0, R12, 0x40, RZ ;  /* 0x000000400c127810 */ /* 0x000fe40007f1e0ff */
[----:B------:R-:W-:-:S04]  /*6ca0*/  FMUL R8, R8, UR16 ;  /* 0x0000001008087c20 */ /* 0x000fc80008400000 */
[----:B----4-:R-:W-:-:S05]  /*6cb0*/  FFMA R8, R9, UR13, R8 ;  /* 0x0000000d09087c23 */ /* 0x010fca0008000008 */
[----:B------:R-:W-:-:S05]  /*6cc0*/  F2FP.F16.F32.PACK_AB R8, RZ, R8 ;  /* 0x00000008ff08723e */ /* 0x000fca00000000ff */
[----:B------:R1:W-:Y:S01]  /*6cd0*/  @P2 STG.E.U16 desc[UR14][R4.64+0xf0], R8 ;  /* 0x0000f00804002986 */ /* 0x0003e2000c10150e */
[----:B------:R-:W-:Y:S05]  /*6ce0*/  @!P1 BRA `(.L_x_152) ;  /* 0x0000000000049947 */ /* 0x000fea0003800000 */
[----:B------:R4:W5:Y:S02]  /*6cf0*/  LDG.E.LTC128B.U16 R15, desc[UR14][R6.64+0xf2] ;  /* 0x0000f20e060f7981 */ /* 0x000964000c1e1520 */
.L_x_152:
[----:B------:R-:W-:Y:S05]  /*6d00*/  BSYNC B0 ;  /* 0x0000000000007941 */ /* 0x000fea0003800000 */
.L_x_151:
[----:B-1----:R-:W2:Y:S01]  /*6d10*/  LDL.LU R8, [R1+0xfc] ;  /* 0x0000fc0001087983 */ /* 0x002ea20000300800 */
[----:B0--345:R-:W-:Y:S02]  /*6d20*/  HADD2.F32 R6, -RZ, R15.H0_H0 ;  /* 0x2000000fff067230 */ /* 0x039fe40000004100 */
[----:B------:R-:W-:Y:S01]  /*6d30*/  IMAD.X R7, RZ, RZ, R13, P0 ;  /* 0x000000ffff077224 */ /* 0x000fe200000e060d */
[----:B------:R-:W-:Y:S02]  /*6d40*/  ISETP.GT.AND P0, PT, R14, 0x40, PT ;  /* 0x000000400e00780c */ /* 0x000fe40003f04270 */
[----:B------:R-:W-:Y:S01]  /*6d50*/  FMUL R6, R6, UR16 ;  /* 0x0000001006067c20 */ /* 0x000fe20008400000 */
[----:B------:R-:W-:Y:S01]  /*6d60*/  IMAD R7, R7, UR20, RZ ;  /* 0x0000001407077c24 */ /* 0x000fe2000f8e02ff */
[----:B------:R-:W-:-:S03]  /*6d70*/  ISETP.GT.AND P3, PT, R0, RZ, P0 ;  /* 0x000000ff0000720c */ /* 0x000fc60000764270 */
[----:B------:R-:W-:Y:S02]  /*6d80*/  IMAD R19, R18, UR21, R7 ;  /* 0x0000001512137c24 */ /* 0x000fe4000f8e0207 */
[----:B--2---:R-:W-:Y:S01]  /*6d90*/  FFMA R6, R8, UR13, R6 ;  /* 0x0000000d08067c23 */ /* 0x004fe20008000006 */
[----:B------:R-:W-:-:S04]  /*6da0*/  IMAD.WIDE.U32 R8, R18, UR20, R10 ;  /* 0x0000001412087c25 */ /* 0x000fc8000f8e000a */
[----:B------:R-:W-:Y:S01]  /*6db0*/  F2FP.F16.F32.PACK_AB R16, RZ, R6 ;  /* 0x00000006ff10723e */ /* 0x000fe200000000ff */
[----:B------:R-:W-:Y:S01]  /*6dc0*/  IMAD.IADD R7, R9, 0x1, R19 ;  /* 0x0000000109077824 */ /* 0x000fe200078e0213 */
[----:B------:R-:W-:-:S03]  /*6dd0*/  LEA R6, P2, R8, UR22, 0x1 ;  /* 0x0000001608067c11 */ /* 0x000fc6000f8408ff */
[----:B------:R0:W-:Y:S01]  /*6de0*/  @P1 STG.E.U16 desc[UR14][R4.64+0xf2], R16 ;  /* 0x0000f21004001986 */ /* 0x0001e2000c10150e */
[----:B------:R-:W-:-:S05]  /*6df0*/  LEA.HI.X R7, R8, UR23, R7, 0x1, P2 ;  /* 0x0000001708077c11 */ /* 0x000fca00090f0c07 */
[----:B------:R-:W2:Y:S01]  /*6e00*/  @P3 LDG.E.LTC128B.U16 R15, desc[UR14][R6.64] ;  /* 0x0000000e060f3981 */ /* 0x000ea2000c1e1520 */
[----:B------:R-:W-:Y:S01]  /*6e10*/  USHF.L.U32 UR6, UR18, 0x6, URZ ;  /* 0x0000000612067899 */ /* 0x000fe2000800063f */
[----:B------:R-:W-:Y:S01]  /*6e20*/  ISETP.GT.AND P2, PT, R0, 0x1, P0 ;  /* 0x000000010000780c */ /* 0x000fe20000744270 */
[----:B------:R-:W-:Y:S01]  /*6e30*/  USHF.L.U64.HI UR4, UR18, 0x6, UR19 ;  /* 0x0000000612047899 */ /* 0x000fe20008010213 */
[----:B------:R-:W-:Y:S01]  /*6e40*/  BSSY B0, `(.L_x_153) ;  /* 0x000000c000007945 */ /* 0x000fe20003800000 */
[----:B------:R-:W-:Y:S02]  /*6e50*/  USHF.L.U32 UR7, UR6, 0x1, URZ ;  /* 0x0000000106077899 */ /* 0x000fe4000800063f */
[----:B------:R-:W-:Y:S01]  /*6e60*/  USHF.L.U64.HI UR4, UR6, 0x1, UR4 ;  /* 0x0000000106047899 */ /* 0x000fe20008010204 */
[----:B--2---:R-:W-:-:S05]  /*6e70*/  HADD2.F32 R8, -RZ, R15.H0_H0 ;  /* 0x2000000fff087230 */ /* 0x004fca0000004100 */
[----:B------:R-:W-:Y:S01]  /*6e80*/  FMUL R9, R8, UR16 ;  /* 0x0000001008097c20 */ /* 0x000fe20008400000 */
[----:B------:R-:W-:-:S03]  /*6e90*/  IADD3 R8, P1, R2, UR7, RZ ;  /* 0x0000000702087c10 */ /* 0x000fc6000ff3e0ff */
[----:B------:R-:W-:-:S05]  /*6ea0*/  FFMA R9, R152, UR13, R9 ;  /* 0x0000000d98097c23 */ /* 0x000fca0008000009 */
[----:B0-----:R-:W-:Y:S02]  /*6eb0*/  F2FP.F16.F32.PACK_AB R5, RZ, R9 ;  /* 0x00000009ff05723e */ /* 0x001fe400000000ff */
[----:B------:R-:W-:-:S05]  /*6ec0*/  IADD3.X R9, R3, UR4, RZ, P1, !PT ;  /* 0x0000000403097c10 */ /* 0x000fca0008ffe4ff */
[----:B------:R0:W-:Y:S01]  /*6ed0*/  @P3 STG.E.U16 desc[UR14][R8.64], R5 ;  /* 0x0000000508003986 */ /* 0x0001e2000c10150e */
[----:B------:R-:W-:Y:S05]  /*6ee0*/  @!P2 BRA `(.L_x_154) ;  /* 0x000000000004a947 */ /* 0x000fea0003800000 */
[----:B------:R1:W5:Y:S02]  /*6ef0*/  LDG.E.LTC128B.U16 R15, desc[UR14][R6.64+0x2] ;  /* 0x0000020e060f7981 */ /* 0x000364000c1e1520 */
.L_x_154:
[----:B------:R-:W-:Y:S05]  /*6f00*/  BSYNC B0 ;  /* 0x0000000000007941 */ /* 0x000fea0003800000 */
.L_x_153:
[----:B-----5:R-:W-:Y:S01]  /*6f10*/  HADD2.F32 R16, -RZ, R15.H0_H0 ;  /* 0x2000000fff107230 */ /* 0x020fe20000004100 */
[----:B------:R-:W-:Y:S01]  /*6f20*/  ISETP.GT.AND P1, PT, R14, 0x48, PT ;  /* 0x000000480e00780c */ /* 0x000fe20003f24270 */
[----:B0-----:R-:W-:Y:S01]  /*6f30*/  IMAD.WIDE.U32 R4, R18, R17, UR10 ;  /* 0x0000000a12047e25 */ /* 0x001fe2000f8e0011 */
[----:B------:R-:W-:Y:S03]  /*6f40*/  BSSY B0, `(.L_x_155) ;  /* 0x000000c000007945 */ /* 0x000fe60003800000 */
[----:B------:R-:W-:Y:S01]  /*6f50*/  FMUL R16, R16, UR16 ;  /* 0x0000001010107c20 */ /* 0x000fe20008400000 */
[----:B------:R-:W-:-:S03]  /*6f60*/  IADD3 R18, P3, R10, R4, RZ ;  /* 0x000000040a127210 */ /* 0x000fc60007f7e0ff */
[----:B------:R-:W-:Y:S01]  /*6f70*/  FFMA R16, R153, UR13, R16 ;  /* 0x0000000d99107c23 */ /* 0x000fe20008000010 */
[----:B------:R-:W-:Y:S02]  /*6f80*/  IADD3.X R5, R11, R19, R5, P3, !PT ;  /* 0x000000130b057210 */ /* 0x000fe40001ffe405 */
[----:B------:R-:W-:Y:S02]  /*6f90*/  ISETP.GT.AND P3, PT, R0, RZ, P1 ;  /* 0x000000ff0000720c */ /* 0x000fe40000f64270 */
[----:B------:R-:W-:Y:S02]  /*6fa0*/  F2FP.F16.F32.PACK_AB R16, RZ, R16 ;  /* 0x00000010ff10723e */ /* 0x000fe400000000ff */
[----:B------:R-:W-:-:S03]  /*6fb0*/  LEA R4, P4, R18, UR22, 0x1 ;  /* 0x0000001612047c11 */ /* 0x000fc6000f8808ff */
[----:B------:R0:W-:Y:S01]  /*6fc0*/  @P2 STG.E.U16 desc[UR14][R8.64+0x2], R16 ;  /* 0x0000021008002986 */ /* 0x0001e2000c10150e */
[----:B------:R-:W-:-:S05]  /*6fd0*/  LEA.HI.X R5, R18, UR23, R5, 0x1, P4 ;  /* 0x0000001712057c11 */ /* 0x000fca000a0f0c05 */
[----:B------:R-:W-:Y:S05]  /*6fe0*/  @!P3 BRA `(.L_x_156) ;  /* 0x000000000004b947 */ /* 0x000fea0003800000 */
[----:B------:R2:W5:Y:S02]  /*6ff0*/  LDG.E.LTC128B.U16 R15, desc[UR14][R4.64] ;  /* 0x0000000e040f7981 */ /* 0x000564000c1e1520 */
.L_x_156:
[----:B------:R-:W-:Y:S05]  /*7000*/  BSYNC B0 ;  /* 0x0000000000007941 */ /* 0x000fea0003800000 */
.L_x_155:
[----:B0----5:R-:W-:Y:S01]  /*7010*/  HADD2.F32 R16, -RZ, R15.H0_H0 ;  /* 0x2000000fff107230 */ /* 0x021fe20000004100 */
[----:B------:R-:W-:Y:S01]  /*7020*/  IADD3 R18, P4, R8, UR8, RZ ;  /* 0x0000000808127c10 */ /* 0x000fe2000ff9e0ff */
[----:B------:R-:W-:Y:S01]  /*7030*/  BSSY B0, `(.L_x_157) ;  /* 0x0000009000007945 */ /* 0x000fe20003800000 */
[----:B------:R-:W-:Y:S02]  /*7040*/  ISETP.GT.AND P2, PT, R0, 0x1, P1 ;  /* 0x000000010000780c */ /* 0x000fe40000f44270 */
[----:B------:R-:W-:-:S04]  /*7050*/  FMUL R19, R16, UR16 ;  /* 0x0000001010137c20 */ /* 0x000fc80008400000 */
[----:B------:R-:W-:-:S05]  /*7060*/  FFMA R19, R154, UR13, R19 ;  /* 0x0000000d9a137c23 */ /* 0x000fca0008000013 */
[----:B------:R-:W-:Y:S02]  /*7070*/  F2FP.F16.F32.PACK_AB R16, RZ, R19 ;  /* 0x00000013ff10723e */ /* 0x000fe400000000ff */
[----:B------:R-:W-:-:S05]  /*7080*/  IADD3.X R19, R9, UR5, RZ, P4, !PT ;  /* 0x0000000509137c10 */ /* 0x000fca000a7fe4ff */
[----:B------:R0:W-:Y:S01]  /*7090*/  @P3 STG.E.U16 desc[UR14][R18.64], R16 ;  /* 0x0000001012003986 */ /* 0x0001e2000c10150e */
[----:B------:R-:W-:Y:S05]  /*70a0*/  @!P2 BRA `(.L_x_158) ;  /* 0x000000000004a947 */ /* 0x000fea0003800000 */
[----:B------:R3:W5:Y:S02]  /*70b0*/  LDG.E.LTC128B.U16 R15, desc[UR14][R4.64+0x2] ;  /* 0x0000020e040f7981 */ /* 0x000764000c1e1520 */
.L_x_158:
[----:B------:R-:W-:Y:S05]  /*70c0*/  BSYNC B0 ;  /* 0x0000000000007941 */ /* 0x000fea0003800000 */
.L_x_157:
[----:B0----5:R-:W-:Y:S01]  /*70d0*/  HADD2.F32 R16, -RZ, R15.H0_H0 ;  /* 0x2000000fff107230 */ /* 0x021fe20000004100 */
[----:B------:R-:W-:Y:S01]  /*70e0*/  ISETP.GT.AND P3, PT, R0, 0x8, P0 ;  /* 0x000000080000780c */ /* 0x000fe20000764270 */
[----:B------:R-:W-:Y:S03]  /*70f0*/  BSSY B0, `(.L_x_159) ;  /* 0x0000007000007945 */ /* 0x000fe60003800000 */
[----:B------:R-:W-:-:S04]  /*7100*/  FMUL R16, R16, UR16 ;  /* 0x0000001010107c20 */ /* 0x000fc80008400000 */
[----:B------:R-:W-:-:S05]  /*7110*/  FFMA R16, R155, UR13, R16 ;  /* 0x0000000d9b107c23 */ /* 0x000fca0008000010 */
[----:B------:R-:W-:-:S05]  /*7120*/  F2FP.F16.F32.PACK_AB R16, RZ, R16 ;  /* 0x00000010ff10723e */ /* 0x000fca00000000ff */
[----:B------:R0:W-:Y:S01]  /*7130*/  @P2 STG.E.U16 desc[UR14][R18.64+0x2], R16 ;  /* 0x0000021012002986 */ /* 0x0001e2000c10150e */
[----:B------:R-:W-:Y:S05]  /*7140*/  @!P3 BRA `(.L_x_160) ;  /* 0x000000000004b947 */ /* 0x000fea0003800000 */
[----:B------:R4:W5:Y:S02]  /*7150*/  LDG.E.LTC128B.U16 R15, desc[UR14][R6.64+0x10] ;  /* 0x0000100e060f7981 */ /* 0x000964000c1e1520 */
.L_x_160:
[----:B------:R-:W-:Y:S05]  /*7160*/  BSYNC B0 ;  /* 0x0000000000007941 */ /* 0x000fea0003800000 */
.L_x_159:
        /* <DEDUP_REMOVED lines=9> */
.L_x_162:
[----:B------:R-:W-:Y:S05]  /*7200*/  BSYNC B0 ;  /* 0x0000000000007941 */ /* 0x000fea0003800000 */
.L_x_161:
[----:B-----5:R-:W-:Y:S01]  /*7210*/  HADD2.F32 R16, -RZ, R15.H0_H0 ;  /* 0x2000000fff107230 */ /* 0x020fe20000004100 */
        /* <DEDUP_REMOVED lines=8> */
.L_x_164:
[----:B------:R-:W-:Y:S05]  /*72a0*/  BSYNC B0 ;  /* 0x0000000000007941 */ /* 0x000fea0003800000 */
.L_x_163:
[----:B0----5:R-:W-:Y:S01]  /*72b0*/  HADD2.F32 R16, -RZ, R15.H0_H0 ;  /* 0x2000000fff107230 */ /* 0x021fe20000004100 */
[----:B------:R-:W-:Y:S01]  /*72c0*/  ISETP.GT.AND P2, PT, R0, 0x9, P1 ;  /* 0x000000090000780c */ /* 0x000fe20000f44270 */
[----:B------:R-:W-:Y:S01]  /*72d0*/  IMAD.U32 R21, RZ, RZ, UR8 ;  /* 0x00000008ff157e24 */ /* 0x000fe2000f8e00ff */
[----:B------:R-:W-:Y:S01]  /*72e0*/  BSSY B0, `(.L_x_165) ;  /* 0x000000a000007945 */ /* 0x000fe20003800000 */
[----:B------:R-:W-:Y:S02]  /*72f0*/  IMAD.U32 R23, RZ, RZ, UR5 ;  /* 0x00000005ff177e24 */ /* 0x000fe4000f8e00ff */
[----:B------:R-:W-:Y:S01]  /*7300*/  FMUL R19, R16, UR16 ;  /* 0x0000001010137c20 */ /* 0x000fe20008400000 */
[----:B------:R-:W-:-:S03]  /*7310*/  IADD3 R18, P4, P5, R21, UR7, R2 ;  /* 0x0000000715127c10 */ /* 0x000fc6000fd9e002 */
[----:B------:R-:W-:-:S05]  /*7320*/  FFMA R19, R158, UR13, R19 ;  /* 0x0000000d9e137c23 */ /* 0x000fca0008000013 */
[----:B------:R-:W-:Y:S02]  /*7330*/  F2FP.F16.F32.PACK_AB R16, RZ, R19 ;  /* 0x00000013ff10723e */ /* 0x000fe400000000ff */
[----:B------:R-:W-:-:S05]  /*7340*/  IADD3.X R19, R23, UR4, R3, P4, P5 ;  /* 0x0000000417137c10 */ /* 0x000fca000a7ea403 */
[----:B------:R0:W-:Y:S01]  /*7350*/  @P3 STG.E.U16 desc[UR14][R18.64+0x10], R16 ;  /* 0x0000101012003986 */ /* 0x0001e2000c10150e */
[----:B------:R-:W-:Y:S05]  /*7360*/  @!P2 BRA `(.L_x_166) ;  /* 0x000000000004a947 */ /* 0x000fea0003800000 */
[----:B------:R0:W5:Y:S02]  /*7370*/  LDG.E.LTC128B.U16 R15, desc[UR14][R4.64+0x12] ;  /* 0x0000120e040f7981 */ /* 0x000164000c1e1520 */
.L_x_166:
[----:B------:R-:W-:Y:S05]  /*7380*/  BSYNC B0 ;  /* 0x0000000000007941 */ /* 0x000fea0003800000 */
.L_x_165:
        /* <DEDUP_REMOVED lines=9> */
.L_x_168:
[----:B------:R-:W-:Y:S05]  /*7420*/  BSYNC B0 ;  /* 0x0000000000007941 */ /* 0x000fea0003800000 */
.L_x_167:
        /* <DEDUP_REMOVED lines=9> */
.L_x_170:
[----:B------:R-:W-:Y:S05]  /*74c0*/  BSYNC B0 ;  /* 0x0000000000007941 */ /* 0x000fea0003800000 */
.L_x_169:
        /* <DEDUP_REMOVED lines=9> */
.L_x_172:
[----:B------:R-:W-:Y:S05]  /*7560*/  BSYNC B0 ;  /* 0x0000000000007941 */ /* 0x000fea0003800000 */
.L_x_171:
        /* <DEDUP_REMOVED lines=9> */
.L_x_174:
[----:B------:R-:W-:Y:S05]  /*7600*/  BSYNC B0 ;  /* 0x0000000000007941 */ /* 0x000fea0003800000 */
.L_x_173:
        /* <DEDUP_REMOVED lines=9> */
.L_x_176:
[----:B------:R-:W-:Y:S05]  /*76a0*/  BSYNC B0 ;  /* 0x0000000000007941 */ /* 0x000fea0003800000 */
.L_x_175:
        /* <DEDUP_REMOVED lines=9> */
.L_x_178:
[----:B------:R-:W-:Y:S05]  /*7740*/  BSYNC B0 ;  /* 0x0000000000007941 */ /* 0x000fea0003800000 */
.L_x_177:
        /* <DEDUP_REMOVED lines=9> */
.L_x_180:
[----:B------:R-:W-:Y:S05]  /*77e0*/  BSYNC B0 ;  /* 0x0000000000007941 */ /* 0x000fea0003800000 */
.L_x_179:
        /* <DEDUP_REMOVED lines=9> */
.L_x_182:
[----:B------:R-:W-:Y:S05]  /*7880*/  BSYNC B0 ;  /* 0x0000000000007941 */ /* 0x000fea0003800000 */
.L_x_181:
        /* <DEDUP_REMOVED lines=9> */
.L_x_184:
[----:B------:R-:W-:Y:S05]  /*7920*/  BSYNC B0 ;  /* 0x0000000000007941 */ /* 0x000fea0003800000 */
.L_x_183:
        /* <DEDUP_REMOVED lines=9> */
.L_x_186:
[----:B------:R-:W-:Y:S05]  /*79c0*/  BSYNC B0 ;  /* 0x0000000000007941 */ /* 0x000fea0003800000 */
.L_x_185:
        /* <DEDUP_REMOVED lines=9> */
.L_x_188:
[----:B------:R-:W-:Y:S05]  /*7a60*/  BSYNC B0 ;  /* 0x0000000000007941 */ /* 0x000fea0003800000 */
.L_x_187:
        /* <DEDUP_REMOVED lines=9> */
.L_x_190:
[----:B------:R-:W-:Y:S05]  /*7b00*/  BSYNC B0 ;  /* 0x0000000000007941 */ /* 0x000fea0003800000 */
.L_x_189:
        /* <DEDUP_REMOVED lines=9> */
.L_x_192:
[----:B------:R-:W-:Y:S05]  /*7ba0*/  BSYNC B0 ;  /* 0x0000000000007941 */ /* 0x000fea0003800000 */
.L_x_191:
        /* <DEDUP_REMOVED lines=9> */
.L_x_194:
[----:B------:R-:W-:Y:S05]  /*7c40*/  BSYNC B0 ;  /* 0x0000000000007941 */ /* 0x000fea0003800000 */
.L_x_193:
        /* <DEDUP_REMOVED lines=9> */
.L_x_196:
[----:B------:R-:W-:Y:S05]  /*7ce0*/  BSYNC B0 ;  /* 0x0000000000007941 */ /* 0x000fea0003800000 */
.L_x_195:
        /* <DEDUP_REMOVED lines=9> */
.L_x_198:
[----:B------:R-:W-:Y:S05]  /*7d80*/  BSYNC B0 ;  /* 0x0000000000007941 */ /* 0x000fea0003800000 */
.L_x_197:
        /* <DEDUP_REMOVED lines=9> */
.L_x_200:
[----:B------:R-:W-:Y:S05]  /*7e20*/  BSYNC B0 ;  /* 0x0000000000007941 */ /* 0x000fea0003800000 */
.L_x_199:
        /* <DEDUP_REMOVED lines=9> */
.L_x_202:
[----:B------:R-:W-:Y:S05]  /*7ec0*/  BSYNC B0 ;  /* 0x0000000000007941 */ /* 0x000fea0003800000 */
.L_x_201:
        /* <DEDUP_REMOVED lines=9> */
.L_x_204:
[----:B------:R-:W-:Y:S05]  /*7f60*/  BSYNC B0 ;  /* 0x0000000000007941 */ /* 0x000fea0003800000 */
.L_x_203:
        /* <DEDUP_REMOVED lines=9> */
.L_x_206:
[----:B------:R-:W-:Y:S05]  /*8000*/  BSYNC B0 ;  /* 0x0000000000007941 */ /* 0x000fea0003800000 */
.L_x_205:
        /* <DEDUP_REMOVED lines=9> */
.L_x_208:
[----:B------:R-:W-:Y:S05]  /*80a0*/  BSYNC B0 ;  /* 0x0000000000007941 */ /* 0x000fea0003800000 */
.L_x_207:
        /* <DEDUP_REMOVED lines=9> */
.L_x_210:
[----:B------:R-:W-:Y:S05]  /*8140*/  BSYNC B0 ;  /* 0x0000000000007941 */ /* 0x000fea0003800000 */
.L_x_209:
        /* <DEDUP_REMOVED lines=9> */
.L_x_212:
[----:B------:R-:W-:Y:S05]  /*81e0*/  BSYNC B0 ;  /* 0x0000000000007941 */ /* 0x000fea0003800000 */
.L_x_211:
        /* <DEDUP_REMOVED lines=9> */
.L_x_214:
[----:B------:R-:W-:Y:S05]  /*8280*/  BSYNC B0 ;  /* 0x0000000000007941 */ /* 0x000fea0003800000 */
.L_x_213:
        /* <DEDUP_REMOVED lines=9> */
.L_x_216:
[----:B------:R-:W-:Y:S05]  /*8320*/  BSYNC B0 ;  /* 0x0000000000007941 */ /* 0x000fea0003800000 */
.L_x_215:
        /* <DEDUP_REMOVED lines=9> */
.L_x_218:
[----:B------:R-:W-:Y:S05]  /*83c0*/  BSYNC B0 ;  /* 0x0000000000007941 */ /* 0x000fea0003800000 */
.L_x_217:
        /* <DEDUP_REMOVED lines=9> */
.L_x_220:
[----:B------:R-:W-:Y:S05]  /*8460*/  BSYNC B0 ;  /* 0x0000000000007941 */ /* 0x000fea0003800000 */
.L_x_219:
        /* <DEDUP_REMOVED lines=9> */
.L_x_222:
[----:B------:R-:W-:Y:S05]  /*8500*/  BSYNC B0 ;  /* 0x0000000000007941 */ /* 0x000fea0003800000 */
.L_x_221:
        /* <DEDUP_REMOVED lines=9> */
.L_x_224:
[----:B------:R-:W-:Y:S05]  /*85a0*/  BSYNC B0 ;  /* 0x0000000000007941 */ /* 0x000fea0003800000 */
.L_x_223:
        /* <DEDUP_REMOVED lines=9> */
.L_x_226:
[----:B------:R-:W-:Y:S05]  /*8640*/  BSYNC B0 ;  /* 0x0000000000007941 */ /* 0x000fea0003800000 */
.L_x_225:
        /* <DEDUP_REMOVED lines=9> */
.L_x_228:
[----:B------:R-:W-:Y:S05]  /*86e0*/  BSYNC B0 ;  /* 0x0000000000007941 */ /* 0x000fea0003800000 */
.L_x_227:
        /* <DEDUP_REMOVED lines=9> */
.L_x_230:
[----:B------:R-:W-:Y:S05]  /*8780*/  BSYNC B0 ;  /* 0x0000000000007941 */ /* 0x000fea0003800000 */
.L_x_229:
        /* <DEDUP_REMOVED lines=9> */
.L_x_232:
[----:B------:R-:W-:Y:S05]  /*8820*/  BSYNC B0 ;  /* 0x0000000000007941 */ /* 0x000fea0003800000 */
.L_x_231:
        /* <DEDUP_REMOVED lines=9> */
.L_x_234:
[----:B------:R-:W-:Y:S05]  /*88c0*/  BSYNC B0 ;  /* 0x0000000000007941 */ /* 0x000fea0003800000 */
.L_x_233:
        /* <DEDUP_REMOVED lines=9> */
.L_x_236:
[----:B------:R-:W-:Y:S05]  /*8960*/  BSYNC B0 ;  /* 0x0000000000007941 */ /* 0x000fea0003800000 */
.L_x_235:
        /* <DEDUP_REMOVED lines=9> */
.L_x_238:
[----:B------:R-:W-:Y:S05]  /*8a00*/  BSYNC B0 ;  /* 0x0000000000007941 */ /* 0x000fea0003800000 */
.L_x_237:
        /* <DEDUP_REMOVED lines=9> */
.L_x_240:
[----:B------:R-:W-:Y:S05]  /*8aa0*/  BSYNC B0 ;  /* 0x0000000000007941 */ /* 0x000fea0003800000 */
.L_x_239:
        /* <DEDUP_REMOVED lines=9> */
.L_x_242:
[----:B------:R-:W-:Y:S05]  /*8b40*/  BSYNC B0 ;  /* 0x0000000000007941 */ /* 0x000fea0003800000 */
.L_x_241:
        /* <DEDUP_REMOVED lines=9> */
.L_x_244:
[----:B------:R-:W-:Y:S05]  /*8be0*/  BSYNC B0 ;  /* 0x0000000000007941 */ /* 0x000fea0003800000 */
.L_x_243:
        /* <DEDUP_REMOVED lines=9> */
.L_x_246:
[----:B------:R-:W-:Y:S05]  /*8c80*/  BSYNC B0 ;  /* 0x0000000000007941 */ /* 0x000fea0003800000 */
.L_x_245:
        /* <DEDUP_REMOVED lines=9> */
.L_x_248:
[----:B------:R-:W-:Y:S05]  /*8d20*/  BSYNC B0 ;  /* 0x0000000000007941 */ /* 0x000fea0003800000 */
.L_x_247:
        /* <DEDUP_REMOVED lines=9> */
.L_x_250:
[----:B------:R-:W-:Y:S05]  /*8dc0*/  BSYNC B0 ;  /* 0x0000000000007941 */ /* 0x000fea0003800000 */
.L_x_249:
        /* <DEDUP_REMOVED lines=9> */
.L_x_252:
[----:B------:R-:W-:Y:S05]  /*8e60*/  BSYNC B0 ;  /* 0x0000000000007941 */ /* 0x000fea0003800000 */
.L_x_251:
        /* <DEDUP_REMOVED lines=9> */
.L_x_254:
[----:B------:R-:W-:Y:S05]  /*8f00*/  BSYNC B0 ;  /* 0x0000000000007941 */ /* 0x000fea0003800000 */
.L_x_253:
        /* <DEDUP_REMOVED lines=9> */
.L_x_256:
[----:B------:R-:W-:Y:S05]  /*8fa0*/  BSYNC B0 ;  /* 0x0000000000007941 */ /* 0x000fea0003800000 */
.L_x_255:
        /* <DEDUP_REMOVED lines=9> */
.L_x_258:
[----:B------:R-:W-:Y:S05]  /*9040*/  BSYNC B0 ;  /* 0x0000000000007941 */ /* 0x000fea0003800000 */
.L_x_257:
        /* <DEDUP_REMOVED lines=9> */
.L_x_260:
[----:B------:R-:W-:Y:S05]  /*90e0*/  BSYNC B0 ;  /* 0x0000000000007941 */ /* 0x000fea0003800000 */
.L_x_259:
        /* <DEDUP_REMOVED lines=9> */
.L_x_262:
[----:B------:R-:W-:Y:S05]  /*9180*/  BSYNC B0 ;  /* 0x0000000000007941 */ /* 0x000fea0003800000 */
.L_x_261:
        /* <DEDUP_REMOVED lines=9> */
.L_x_264:
[----:B------:R-:W-:Y:S05]  /*9220*/  BSYNC B0 ;  /* 0x0000000000007941 */ /* 0x000fea0003800000 */
.L_x_263:
        /* <DEDUP_REMOVED lines=9> */
.L_x_266:
[----:B------:R-:W-:Y:S05]  /*92c0*/  BSYNC B0 ;  /* 0x0000000000007941 */ /* 0x000fea0003800000 */
.L_x_265:
        /* <DEDUP_REMOVED lines=9> */
.L_x_268:
[----:B------:R-:W-:Y:S05]  /*9360*/  BSYNC B0 ;  /* 0x0000000000007941 */ /* 0x000fea0003800000 */
.L_x_267:
        /* <DEDUP_REMOVED lines=9> */
.L_x_270:
[----:B------:R-:W-:Y:S05]  /*9400*/  BSYNC B0 ;  /* 0x0000000000007941 */ /* 0x000fea0003800000 */
.L_x_269:
        /* <DEDUP_REMOVED lines=9> */
.L_x_272:
[----:B------:R-:W-:Y:S05]  /*94a0*/  BSYNC B0 ;  /* 0x0000000000007941 */ /* 0x000fea0003800000 */
.L_x_271:
        /* <DEDUP_REMOVED lines=9> */
.L_x_274:
[----:B------:R-:W-:Y:S05]  /*9540*/  BSYNC B0 ;  /* 0x0000000000007941 */ /* 0x000fea0003800000 */
.L_x_273:
[----:B01--45:R-:W-:Y:S01]  /*9550*/  HADD2.F32 R6, -RZ, R15.H0_H0 ;  /* 0x2000000fff067230 */ /* 0x033fe20000004100 */
        /* <DEDUP_REMOVED lines=8> */
.L_x_276:
[----:B------:R-:W-:Y:S05]  /*95e0*/  BSYNC B0 ;  /* 0x0000000000007941 */ /* 0x000fea0003800000 */
.L_x_275:
[----:B0----5:R-:W-:Y:S01]  /*95f0*/  HADD2.F32 R6, -RZ, R15.H0_H0 ;  /* 0x2000000fff067230 */ /* 0x021fe20000004100 */
[----:B------:R-:W-:Y:S01]  /*9600*/  ISETP.GT.AND P1, PT, R0, 0x79, P1 ;  /* 0x000000790000780c */ /* 0x000fe20000f24270 */
[----:B------:R-:W-:Y:S01]  /*9610*/  BSSY B0, `(.L_x_277) ;  /* 0x000000b000007945 */ /* 0x000fe20003800000 */
[----:B------:R-:W-:Y:S02]  /*9620*/  IADD3 R20, P0, R12, 0x80, RZ ;  /* 0x000000800c147810 */ /* 0x000fe40007f1e0ff */
[----:B------:R-:W-:Y:S01]  /*9630*/  FMUL R7, R6, UR16 ;  /* 0x0000001006077c20 */ /* 0x000fe20008400000 */
[----:B------:R-:W-:-:S03]  /*9640*/  @P2 IMAD.MOV.U32 R6, RZ, RZ, R18 ;  /* 0x000000ffff062224 */ /* 0x000fc600078e0012 */
[----:B------:R-:W-:-:S05]  /*9650*/  FFMA R7, R214, UR13, R7 ;  /* 0x0000000dd6077c23 */ /* 0x000fca0008000007 */
[----:B------:R-:W-:-:S04]  /*9660*/  F2FP.F16.F32.PACK_AB R7, RZ, R7 ;  /* 0x00000007ff07723e */ /* 0x000fc800000000ff */
[----:B------:R-:W-:Y:S01]  /*9670*/  PRMT R8, R7, 0x7610, R8 ;  /* 0x0000761007087816 */ /* 0x000fe20000000008 */
[----:B------:R-:W-:-:S05]  /*9680*/  @P2 IMAD.MOV.U32 R7, RZ, RZ, R19 ;  /* 0x000000ffff072224 */ /* 0x000fca00078e0013 */
[----:B------:R0:W-:Y:S01]  /*9690*/  @P2 STG.E.U16 desc[UR14][R6.64+0xf0], R8 ;  /* 0x0000f00806002986 */ /* 0x0001e2000c10150e */
[----:B------:R-:W-:Y:S05]  /*96a0*/  @!P1 BRA `(.L_x_278) ;  /* 0x0000000000049947 */ /* 0x000fea0003800000 */
[----:B------:R4:W5:Y:S02]  /*96b0*/  LDG.E.LTC128B.U16 R15, desc[UR14][R4.64+0xf2] ;  /* 0x0000f20e040f7981 */ /* 0x000964000c1e1520 */
.L_x_278:
[----:B------:R-:W-:Y:S05]  /*96c0*/  BSYNC B0 ;  /* 0x0000000000007941 */ /* 0x000fea0003800000 */
.L_x_277:
[----:B-12345:R-:W-:Y:S02]  /*96d0*/  HADD2.F32 R4, -RZ, R15.H0_H0 ;  /* 0x2000000fff047230 */ /* 0x03efe40000004100 */
[----:B------:R-:W-:Y:S01]  /*96e0*/  IMAD.X R5, RZ, RZ, R13, P0 ;  /* 0x000000ffff057224 */ /* 0x000fe200000e060d */
[----:B------:R-:W-:Y:S01]  /*96f0*/  ISETP.GT.AND P0, PT, R14, 0x80, PT ;  /* 0x000000800e00780c */ /* 0x000fe20003f04270 */
[----:B0-----:R-:W-:-:S04]  /*9700*/  IMAD.WIDE.U32 R6, R20, UR20, R10 ;  /* 0x0000001414067c25 */ /* 0x001fc8000f8e000a */
[----:B------:R-:W-:Y:S01]  /*9710*/  FMUL R4, R4, UR16 ;  /* 0x0000001004047c20 */ /* 0x000fe20008400000 */
[----:B------:R-:W-:Y:S01]  /*9720*/  ISETP.GT.AND P3, PT, R0, RZ, P0 ;  /* 0x000000ff0000720c */ /* 0x000fe20000764270 */
[----:B------:R-:W-:Y:S02]  /*9730*/  IMAD R5, R5, UR20, RZ ;  /* 0x0000001405057c24 */ /* 0x000fe4000f8e02ff */
[----:B------:R-:W-:Y:S02]  /*9740*/  FFMA R4, R215, UR13, R4 ;  /* 0x0000000dd7047c23 */ /* 0x000fe40008000004 */
[----:B------:R-:W-:-:S03]  /*9750*/  IMAD R21, R20, UR21, R5 ;  /* 0x0000001514157c24 */ /* 0x000fc6000f8e0205 */
[----:B------:R-:W-:Y:S01]  /*9760*/  F2FP.F16.F32.PACK_AB R8, RZ, R4 ;  /* 0x00000004ff08723e */ /* 0x000fe200000000ff */
[----:B------:R-:W-:Y:S01]  /*9770*/  IMAD.IADD R5, R7, 0x1, R21 ;  /* 0x0000000107057824 */ /* 0x000fe200078e0215 */
[----:B------:R-:W-:Y:S02]  /*9780*/  LEA R4, P2, R6, UR22, 0x1 ;  /* 0x0000001606047c11 */ /* 0x000fe4000f8408ff */
[----:B------:R-:W-:Y:S02]  /*9790*/  PRMT R9, R8, 0x7610, R9 ;  /* 0x0000761008097816 */ /* 0x000fe40000000009 */
[----:B------:R-:W-:-:S03]  /*97a0*/  LEA.HI.X R5, R6, UR23, R5, 0x1, P2 ;  /* 0x0000001706057c11 */ /* 0x000fc600090f0c05 */
[----:B------:R0:W-:Y:S04]  /*97b0*/  @P1 STG.E.U16 desc[UR14][R18.64+0xf2], R9 ;  /* 0x0000f20912001986 */ /* 0x0001e8000c10150e */
[----:B------:R-:W2:Y:S01]  /*97c0*/  @P3 LDG.E.LTC128B.U16 R15, desc[UR14][R4.64] ;  /* 0x0000000e040f3981 */ /* 0x000ea2000c1e1520 */
[----:B------:R-:W-:Y:S01]  /*97d0*/  USHF.L.U32 UR4, UR18, 0x8, URZ ;  /* 0x0000000812047899 */ /* 0x000fe2000800063f */
[----:B------:R-:W-:Y:S01]  /*97e0*/  ISETP.GT.AND P2, PT, R0, 0x1, P0 ;  /* 0x000000010000780c */ /* 0x000fe20000744270 */
[----:B------:R-:W-:Y:S01]  /*97f0*/  USHF.L.U64.HI UR6, UR18, 0x8, UR19 ;  /* 0x0000000812067899 */ /* 0x000fe20008010213 */
[----:B------:R-:W-:Y:S03]  /*9800*/  BSSY B0, `(.L_x_279) ;  /* 0x000000a000007945 */ /* 0x000fe60003800000 */
[----:B------:R-:W-:-:S04]  /*9810*/  IADD3 R8, P1, R2, UR4, RZ ;  /* 0x0000000402087c10 */ /* 0x000fc8000ff3e0ff */
[----:B0-----:R-:W-:Y:S01]  /*9820*/  IADD3.X R9, R3, UR6, RZ, P1, !PT ;  /* 0x0000000603097c10 */ /* 0x001fe20008ffe4ff */
[----:B--2---:R-:W-:-:S05]  /*9830*/  HADD2.F32 R6, -RZ, R15.H0_H0 ;  /* 0x2000000fff067230 */ /* 0x004fca0000004100 */
[----:B------:R-:W-:-:S04]  /*9840*/  FMUL R7, R6, UR16 ;  /* 0x0000001006077c20 */ /* 0x000fc80008400000 */
[----:B------:R-:W-:-:S05]  /*9850*/  FFMA R7, R88, UR13, R7 ;  /* 0x0000000d58077c23 */ /* 0x000fca0008000007 */
[----:B------:R-:W-:-:S05]  /*9860*/  F2FP.F16.F32.PACK_AB R7, RZ, R7 ;  /* 0x00000007ff07723e */ /* 0x000fca00000000ff */
[----:B------:R0:W-:Y:S01]  /*9870*/  @P3 STG.E.U16 desc[UR14][R8.64], R7 ;  /* 0x0000000708003986 */ /* 0x0001e2000c10150e */
[----:B------:R-:W-:Y:S05]  /*9880*/  @!P2 BRA `(.L_x_280) ;  /* 0x000000000004a947 */ /* 0x000fea0003800000 */
[----:B------:R1:W5:Y:S02]  /*9890*/  LDG.E.LTC128B.U16 R15, desc[UR14][R4.64+0x2] ;  /* 0x0000020e040f7981 */ /* 0x000364000c1e1520 */
.L_x_280:
[----:B------:R-:W-:Y:S05]  /*98a0*/  BSYNC B0 ;  /* 0x0000000000007941 */ /* 0x000fea0003800000 */
.L_x_279:
        /* <DEDUP_REMOVED lines=15> */
.L_x_282:
[----:B------:R-:W-:Y:S05]  /*99a0*/  BSYNC B0 ;  /* 0x0000000000007941 */ /* 0x000fea0003800000 */
.L_x_281:
        /* <DEDUP_REMOVED lines=11> */
.L_x_284:
[----:B------:R-:W-:Y:S05]  /*9a60*/  BSYNC B0 ;  /* 0x0000000000007941 */ /* 0x000fea0003800000 */
.L_x_283:
        /* <DEDUP_REMOVED lines=9> */
.L_x_286:
[----:B------:R-:W-:Y:S05]  /*9b00*/  BSYNC B0 ;  /* 0x0000000000007941 */ /* 0x000fea0003800000 */
.L_x_285:
        /* <DEDUP_REMOVED lines=9> */
.L_x_288:
[----:B------:R-:W-:Y:S05]  /*9ba0*/  BSYNC B0 ;  /* 0x0000000000007941 */ /* 0x000fea0003800000 */
.L_x_287:
        /* <DEDUP_REMOVED lines=9> */
.L_x_290:
[----:B------:R-:W-:Y:S05]  /*9c40*/  BSYNC B0 ;  /* 0x0000000000007941 */ /* 0x000fea0003800000 */
.L_x_289:
        /* <DEDUP_REMOVED lines=13> */
.L_x_292:
[----:B------:R-:W-:Y:S05]  /*9d20*/  BSYNC B0 ;  /* 0x0000000000007941 */ /* 0x000fea0003800000 */
.L_x_291:
        /* <DEDUP_REMOVED lines=9> */
.L_x_294:
[----:B------:R-:W-:Y:S05]  /*9dc0*/  BSYNC B0 ;  /* 0x0000000000007941 */ /* 0x000fea0003800000 */
.L_x_293:
        /* <DEDUP_REMOVED lines=9> */
.L_x_296:
[----:B------:R-:W-:Y:S05]  /*9e60*/  BSYNC B0 ;  /* 0x0000000000007941 */ /* 0x000fea0003800000 */
.L_x_295:
        /* <DEDUP_REMOVED lines=9> */
.L_x_298:
[----:B------:R-:W-:Y:S05]  /*9f00*/  BSYNC B0 ;  /* 0x0000000000007941 */ /* 0x000fea0003800000 */
.L_x_297:
        /* <DEDUP_REMOVED lines=9> */
.L_x_300:
[----:B------:R-:W-:Y:S05]  /*9fa0*/  BSYNC B0 ;  /* 0x0000000000007941 */ /* 0x000fea0003800000 */
.L_x_299:
        /* <DEDUP_REMOVED lines=9> */
.L_x_302:
[----:B------:R-:W-:Y:S05]  /*a040*/  BSYNC B0 ;  /* 0x0000000000007941 */ /* 0x000fea0003800000 */
.L_x_301:
        /* <DEDUP_REMOVED lines=9> */
.L_x_304:
[----:B------:R-:W-:Y:S05]  /*a0e0*/  BSYNC B0 ;  /* 0x0000000000007941 */ /* 0x000fea0003800000 */
.L_x_303:
        /* <DEDUP_REMOVED lines=9> */
.L_x_306:
[----:B------:R-:W-:Y:S05]  /*a180*/  BSYNC B0 ;  /* 0x0000000000007941 */ /* 0x000fea0003800000 */
.L_x_305:
        /* <DEDUP_REMOVED lines=9> */
.L_x_308:
[----:B------:R-:W-:Y:S05]  /*a220*/  BSYNC B0 ;  /* 0x0000000000007941 */ /* 0x000fea0003800000 */
.L_x_307:
        /* <DEDUP_REMOVED lines=9> */
.L_x_310:
[----:B------:R-:W-:Y:S05]  /*a2c0*/  BSYNC B0 ;  /* 0x0000000000007941 */ /* 0x000fea0003800000 */
.L_x_309:
        /* <DEDUP_REMOVED lines=9> */
.L_x_312:
[----:B------:R-:W-:Y:S05]  /*a360*/  BSYNC B0 ;  /* 0x0000000000007941 */ /* 0x000fea0003800000 */
.L_x_311:
        /* <DEDUP_REMOVED lines=9> */
.L_x_314:
[----:B------:R-:W-:Y:S05]  /*a400*/  BSYNC B0 ;  /* 0x0000000000007941 */ /* 0x000fea0003800000 */
.L_x_313:
        /* <DEDUP_REMOVED lines=9> */
.L_x_316:
[----:B------:R-:W-:Y:S05]  /*a4a0*/  BSYNC B0 ;  /* 0x0000000000007941 */ /* 0x000fea0003800000 */
.L_x_315:
        /* <DEDUP_REMOVED lines=9> */
.L_x_318:
[----:B------:R-:W-:Y:S05]  /*a540*/  BSYNC B0 ;  /* 0x0000000000007941 */ /* 0x000fea0003800000 */
.L_x_317:
        /* <DEDUP_REMOVED lines=9> */
.L_x_320:
[----:B------:R-:W-:Y:S05]  /*a5e0*/  BSYNC B0 ;  /* 0x0000000000007941 */ /* 0x000fea0003800000 */
.L_x_319:
        /* <DEDUP_REMOVED lines=9> */
.L_x_322:
[----:B------:R-:W-:Y:S05]  /*a680*/  BSYNC B0 ;  /* 0x0000000000007941 */ /* 0x000fea0003800000 */
.L_x_321:
        /* <DEDUP_REMOVED lines=9> */
.L_x_324:
[----:B------:R-:W-:Y:S05]  /*a720*/  BSYNC B0 ;  /* 0x0000000000007941 */ /* 0x000fea0003800000 */
.L_x_323:
        /* <DEDUP_REMOVED lines=9> */
.L_x_326:
[----:B------:R-:W-:Y:S05]  /*a7c0*/  BSYNC B0 ;  /* 0x0000000000007941 */ /* 0x000fea0003800000 */
.L_x_325:
        /* <DEDUP_REMOVED lines=9> */
.L_x_328:
[----:B------:R-:W-:Y:S05]  /*a860*/  BSYNC B0 ;  /* 0x0000000000007941 */ /* 0x000fea0003800000 */
.L_x_327:
        /* <DEDUP_REMOVED lines=9> */
.L_x_330:
[----:B------:R-:W-:Y:S05]  /*a900*/  BSYNC B0 ;  /* 0x0000000000007941 */ /* 0x000fea0003800000 */
.L_x_329:
        /* <DEDUP_REMOVED lines=9> */
.L_x_332:
[----:B------:R-:W-:Y:S05]  /*a9a0*/  BSYNC B0 ;  /* 0x0000000000007941 */ /* 0x000fea0003800000 */
.L_x_331:
        /* <DEDUP_REMOVED lines=9> */
.L_x_334:
[----:B------:R-:W-:Y:S05]  /*aa40*/  BSYNC B0 ;  /* 0x0000000000007941 */ /* 0x000fea0003800000 */
.L_x_333:
        /* <DEDUP_REMOVED lines=9> */
.L_x_336:
[----:B------:R-:W-:Y:S05]  /*aae0*/  BSYNC B0 ;  /* 0x0000000000007941 */ /* 0x000fea0003800000 */
.L_x_335:
        /* <DEDUP_REMOVED lines=9> */
.L_x_338:
[----:B------:R-:W-:Y:S05]  /*ab80*/  BSYNC B0 ;  /* 0x0000000000007941 */ /* 0x000fea0003800000 */
.L_x_337:
        /* <DEDUP_REMOVED lines=9> */
.L_x_340:
[----:B------:R-:W-:Y:S05]  /*ac20*/  BSYNC B0 ;  /* 0x0000000000007941 */ /* 0x000fea0003800000 */
.L_x_339:
        /* <DEDUP_REMOVED lines=9> */
.L_x_342:
[----:B------:R-:W-:Y:S05]  /*acc0*/  BSYNC B0 ;  /* 0x0000000000007941 */ /* 0x000fea0003800000 */
.L_x_341:
        /* <DEDUP_REMOVED lines=9> */
.L_x_344:
[----:B------:R-:W-:Y:S05]  /*ad60*/  BSYNC B0 ;  /* 0x0000000000007941 */ /* 0x000fea0003800000 */
.L_x_343:
        /* <DEDUP_REMOVED lines=9> */
.L_x_346:
[----:B------:R-:W-:Y:S05]  /*ae00*/  BSYNC B0 ;  /* 0x0000000000007941 */ /* 0x000fea0003800000 */
.L_x_345:
        /* <DEDUP_REMOVED lines=9> */
.L_x_348:
[----:B------:R-:W-:Y:S05]  /*aea0*/  BSYNC B0 ;  /* 0x0000000000007941 */ /* 0x000fea0003800000 */
.L_x_347:
        /* <DEDUP_REMOVED lines=9> */
.L_x_350:
[----:B------:R-:W-:Y:S05]  /*af40*/  BSYNC B0 ;  /* 0x0000000000007941 */ /* 0x000fea0003800000 */
.L_x_349:
        /* <DEDUP_REMOVED lines=9> */
.L_x_352:
[----:B------:R-:W-:Y:S05]  /*afe0*/  BSYNC B0 ;  /* 0x0000000000007941 */ /* 0x000fea0003800000 */
.L_x_351:
        /* <DEDUP_REMOVED lines=9> */
.L_x_354:
[----:B------:R-:W-:Y:S05]  /*b080*/  BSYNC B0 ;  /* 0x0000000000007941 */ /* 0x000fea0003800000 */
.L_x_353:
        /* <DEDUP_REMOVED lines=9> */
.L_x_356:
[----:B------:R-:W-:Y:S05]  /*b120*/  BSYNC B0 ;  /* 0x0000000000007941 */ /* 0x000fea0003800000 */
.L_x_355:
        /* <DEDUP_REMOVED lines=9> */
.L_x_358:
[----:B------:R-:W-:Y:S05]  /*b1c0*/  BSYNC B0 ;  /* 0x0000000000007941 */ /* 0x000fea0003800000 */
.L_x_357:
        /* <DEDUP_REMOVED lines=9> */
.L_x_360:
[----:B------:R-:W-:Y:S05]  /*b260*/  BSYNC B0 ;  /* 0x0000000000007941 */ /* 0x000fea0003800000 */
.L_x_359:
        /* <DEDUP_REMOVED lines=9> */
.L_x_362:
[----:B------:R-:W-:Y:S05]  /*b300*/  BSYNC B0 ;  /* 0x0000000000007941 */ /* 0x000fea0003800000 */
.L_x_361:
        /* <DEDUP_REMOVED lines=9> */
.L_x_364:
[----:B------:R-:W-:Y:S05]  /*b3a0*/  BSYNC B0 ;  /* 0x0000000000007941 */ /* 0x000fea0003800000 */
.L_x_363:
        /* <DEDUP_REMOVED lines=9> */
.L_x_366:
[----:B------:R-:W-:Y:S05]  /*b440*/  BSYNC B0 ;  /* 0x0000000000007941 */ /* 0x000fea0003800000 */
.L_x_365:
        /* <DEDUP_REMOVED lines=9> */
.L_x_368:
[----:B------:R-:W-:Y:S05]  /*b4e0*/  BSYNC B0 ;  /* 0x0000000000007941 */ /* 0x000fea0003800000 */
.L_x_367:
        /* <DEDUP_REMOVED lines=9> */
.L_x_370:
[----:B------:R-:W-:Y:S05]  /*b580*/  BSYNC B0 ;  /* 0x0000000000007941 */ /* 0x000fea0003800000 */
.L_x_369:
        /* <DEDUP_REMOVED lines=9> */
.L_x_372:
[----:B------:R-:W-:Y:S05]  /*b620*/  BSYNC B0 ;  /* 0x0000000000007941 */ /* 0x000fea0003800000 */
.L_x_371:
        /* <DEDUP_REMOVED lines=9> */
.L_x_374:
[----:B------:R-:W-:Y:S05]  /*b6c0*/  BSYNC B0 ;  /* 0x0000000000007941 */ /* 0x000fea0003800000 */
.L_x_373:
        /* <DEDUP_REMOVED lines=9> */
.L_x_376:
[----:B------:R-:W-:Y:S05]  /*b760*/  BSYNC B0 ;  /* 0x0000000000007941 */ /* 0x000fea0003800000 */
.L_x_375:
        /* <DEDUP_REMOVED lines=9> */
.L_x_378:
[----:B------:R-:W-:Y:S05]  /*b800*/  BSYNC B0 ;  /* 0x0000000000007941 */ /* 0x000fea0003800000 */
.L_x_377:
        /* <DEDUP_REMOVED lines=9> */
.L_x_380:
[----:B------:R-:W-:Y:S05]  /*b8a0*/  BSYNC B0 ;  /* 0x0000000000007941 */ /* 0x000fea0003800000 */
.L_x_379:
        /* <DEDUP_REMOVED lines=9> */
.L_x_382:
[----:B------:R-:W-:Y:S05]  /*b940*/  BSYNC B0 ;  /* 0x0000000000007941 */ /* 0x000fea0003800000 */
.L_x_381:
        /* <DEDUP_REMOVED lines=9> */
.L_x_384:
[----:B------:R-:W-:Y:S05]  /*b9e0*/  BSYNC B0 ;  /* 0x0000000000007941 */ /* 0x000fea0003800000 */
.L_x_383:
        /* <DEDUP_REMOVED lines=9> */
.L_x_386:
[----:B------:R-:W-:Y:S05]  /*ba80*/  BSYNC B0 ;  /* 0x0000000000007941 */ /* 0x000fea0003800000 */
.L_x_385:
        /* <DEDUP_REMOVED lines=9> */
.L_x_388:
[----:B------:R-:W-:Y:S05]  /*bb20*/  BSYNC B0 ;  /* 0x0000000000007941 */ /* 0x000fea0003800000 */
.L_x_387:
        /* <DEDUP_REMOVED lines=9> */
.L_x_390:
[----:B------:R-:W-:Y:S05]  /*bbc0*/  BSYNC B0 ;  /* 0x0000000000007941 */ /* 0x000fea0003800000 */
.L_x_389:
        /* <DEDUP_REMOVED lines=9> */
.L_x_392:
[----:B------:R-:W-:Y:S05]  /*bc60*/  BSYNC B0 ;  /* 0x0000000000007941 */ /* 0x000fea0003800000 */
.L_x_391:
        /* <DEDUP_REMOVED lines=9> */
.L_x_394:
[----:B------:R-:W-:Y:S05]  /*bd00*/  BSYNC B0 ;  /* 0x0000000000007941 */ /* 0x000fea0003800000 */
.L_x_393:
        /* <DEDUP_REMOVED lines=9> */
.L_x_396:
[----:B------:R-:W-:Y:S05]  /*bda0*/  BSYNC B0 ;  /* 0x0000000000007941 */ /* 0x000fea0003800000 */
.L_x_395:
        /* <DEDUP_REMOVED lines=9> */
.L_x_398:
[----:B------:R-:W-:Y:S05]  /*be40*/  BSYNC B0 ;  /* 0x0000000000007941 */ /* 0x000fea0003800000 */
.L_x_397:
        /* <DEDUP_REMOVED lines=9> */
.L_x_400:
[----:B------:R-:W-:Y:S05]  /*bee0*/  BSYNC B0 ;  /* 0x0000000000007941 */ /* 0x000fea0003800000 */
.L_x_399:
        /* <DEDUP_REMOVED lines=9> */
.L_x_402:
[----:B------:R-:W-:Y:S05]  /*bf80*/  BSYNC B0 ;  /* 0x0000000000007941 */ /* 0x000fea0003800000 */
.L_x_401:
[----:B0----5:R-:W-:Y:S01]  /*bf90*/  HADD2.F32 R4, -RZ, R15.H0_H0 ;  /* 0x2000000fff047230 */ /* 0x021fe20000004100 */
[----:B------:R-:W-:Y:S01]  /*bfa0*/  ISETP.GT.AND P1, PT, R0, 0x79, P1 ;  /* 0x000000790000780c */ /* 0x000fe20000f24270 */
[----:B------:R-:W-:Y:S01]  /*bfb0*/  BSSY B0, `(.L_x_403) ;  /* 0x000000b000007945 */ /* 0x000fe20003800000 */
[----:B------:R-:W-:Y:S02]  /*bfc0*/  IADD3 R8, P0, R12, 0xc0, RZ ;  /* 0x000000c00c087810 */ /* 0x000fe40007f1e0ff */
[----:B------:R-:W-:Y:S01]  /*bfd0*/  FMUL R5, R4, UR16 ;  /* 0x0000001004057c20 */ /* 0x000fe20008400000 */
[----:B------:R-:W-:-:S03]  /*bfe0*/  @P2 MOV R4, R18 ;  /* 0x0000001200042202 */ /* 0x000fc60000000f00 */
[----:B------:R-:W-:-:S05]  /*bff0*/  FFMA R5, R150, UR13, R5 ;  /* 0x0000000d96057c23 */ /* 0x000fca0008000005 */
[----:B------:R-:W-:-:S04]  /*c000*/  F2FP.F16.F32.PACK_AB R5, RZ, R5 ;  /* 0x00000005ff05723e */ /* 0x000fc800000000ff */
[----:B------:R-:W-:Y:S01]  /*c010*/  PRMT R9, R5, 0x7610, R9 ;  /* 0x0000761005097816 */ /* 0x000fe20000000009 */
[----:B------:R-:W-:-:S05]  /*c020*/  @P2 IMAD.MOV.U32 R5, RZ, RZ, R19 ;  /* 0x000000ffff052224 */ /* 0x000fca00078e0013 */
[----:B------:R0:W-:Y:S01]  /*c030*/  @P2 STG.E.U16 desc[UR14][R4.64+0xf0], R9 ;  /* 0x0000f00904002986 */ /* 0x0001e2000c10150e */
[----:B------:R-:W-:Y:S05]  /*c040*/  @!P1 BRA `(.L_x_404) ;  /* 0x0000000000049947 */ /* 0x000fea0003800000 */
[----:B------:R4:W5:Y:S02]  /*c050*/  LDG.E.LTC128B.U16 R15, desc[UR14][R6.64+0xf2] ;  /* 0x0000f20e060f7981 */ /* 0x000964000c1e1520 */
.L_x_404:
[----:B------:R-:W-:Y:S05]  /*c060*/  BSYNC B0 ;  /* 0x0000000000007941 */ /* 0x000fea0003800000 */
.L_x_403:
[----:B0----5:R-:W-:Y:S02]  /*c070*/  HADD2.F32 R4, -RZ, R15.H0_H0 ;  /* 0x2000000fff047230 */ /* 0x021fe40000004100 */
[----:B------:R-:W-:Y:S01]  /*c080*/  IMAD.X R12, RZ, RZ, R13, P0 ;  /* 0x000000ffff0c7224 */ /* 0x000fe200000e060d */
[----:B------:R-:W-:Y:S01]  /*c090*/  ISETP.GT.AND P0, PT, R14, 0xc0, PT ;  /* 0x000000c00e00780c */ /* 0x000fe20003f04270 */
[----:B-1234-:R-:W-:-:S04]  /*c0a0*/  IMAD.WIDE.U32 R6, R8, UR20, R10 ;  /* 0x0000001408067c25 */ /* 0x01efc8000f8e000a */
[----:B------:R-:W-:Y:S01]  /*c0b0*/  FMUL R4, R4, UR16 ;  /* 0x0000001004047c20 */ /* 0x000fe20008400000 */
[----:B------:R-:W-:Y:S01]  /*c0c0*/  ISETP.GT.AND P2, PT, R0, RZ, P0 ;  /* 0x000000ff0000720c */ /* 0x000fe20000744270 */
[----:B------:R-:W-:Y:S02]  /*c0d0*/  IMAD R5, R12, UR20, RZ ;  /* 0x000000140c057c24 */ /* 0x000fe4000f8e02ff */
[----:B------:R-:W-:Y:S02]  /*c0e0*/  FFMA R4, R151, UR13, R4 ;  /* 0x0000000d97047c23 */ /* 0x000fe40008000004 */
[----:B------:R-:W-:-:S03]  /*c0f0*/  IMAD R13, R8, UR21, R5 ;  /* 0x00000015080d7c24 */ /* 0x000fc6000f8e0205 */
[----:B------:R-:W-:Y:S01]  /*c100*/  F2FP.F16.F32.PACK_AB R9, RZ, R4 ;  /* 0x00000004ff09723e */ /* 0x000fe200000000ff */
[----:B------:R-:W-:Y:S01]  /*c110*/  IMAD.IADD R5, R7, 0x1, R13 ;  /* 0x0000000107057824 */ /* 0x000fe200078e020d */
[----:B------:R-:W-:-:S03]  /*c120*/  LEA R4, P3, R6, UR22, 0x1 ;  /* 0x0000001606047c11 */ /* 0x000fc6000f8608ff */
[----:B------:R0:W-:Y:S01]  /*c130*/  @P1 STG.E.U16 desc[UR14][R18.64+0xf2], R9 ;  /* 0x0000f20912001986 */ /* 0x0001e2000c10150e */
[----:B------:R-:W-:-:S05]  /*c140*/  LEA.HI.X R5, R6, UR23, R5, 0x1, P3 ;  /* 0x0000001706057c11 */ /* 0x000fca00098f0c05 */
[----:B------:R-:W2:Y:S01]  /*c150*/  @P2 LDG.E.LTC128B.U16 R15, desc[UR14][R4.64] ;  /* 0x0000000e040f2981 */ /* 0x000ea2000c1e1520 */
[----:B------:R-:W-:Y:S01]  /*c160*/  UIMAD UR4, UR19, 0x180, URZ ;  /* 0x00000180130478a4 */ /* 0x000fe2000f8e023f */
[----:B------:R-:W-:Y:S01]  /*c170*/  ISETP.GT.AND P3, PT, R0, 0x1, P0 ;  /* 0x000000010000780c */ /* 0x000fe20000764270 */
[----:B------:R-:W-:Y:S01]  /*c180*/  BSSY B0, `(.L_x_405) ;  /* 0x000000d000007945 */ /* 0x000fe20003800000 */
[----:B0-----:R-:W-:-:S04]  /*c190*/  IMAD.U32 R9, RZ, RZ, UR18 ;  /* 0x00000012ff097e24 */ /* 0x001fc8000f8e00ff */
[----:B------:R-:W-:-:S04]  /*c1a0*/  IMAD.WIDE.U32 R2, R9, 0x180, R2 ;  /* 0x0000018009027825 */ /* 0x000fc800078e0002 */
[----:B--2---:R-:W-:-:S05]  /*c1b0*/  HADD2.F32 R6, -RZ, R15.H0_H0 ;  /* 0x2000000fff067230 */ /* 0x004fca0000004100 */
[----:B------:R-:W-:-:S04]  /*c1c0*/  FMUL R7, R6, UR16 ;  /* 0x0000001006077c20 */ /* 0x000fc80008400000 */
[----:B------:R-:W-:-:S05]  /*c1d0*/  FFMA R7, R24, UR13, R7 ;  /* 0x0000000d18077c23 */ /* 0x000fca0008000007 */
[----:B------:R-:W-:Y:S01]  /*c1e0*/  F2FP.F16.F32.PACK_AB R6, RZ, R7 ;  /* 0x00000007ff06723e */ /* 0x000fe200000000ff */
[----:B------:R-:W-:-:S03]  /*c1f0*/  VIADD R7, R3, UR4 ;  /* 0x0000000403077c36 */ /* 0x000fc60008000000 */
[----:B------:R-:W-:Y:S01]  /*c200*/  PRMT R9, R6, 0x7610, R9 ;  /* 0x0000761006097816 */ /* 0x000fe20000000009 */
[----:B------:R-:W-:-:S05]  /*c210*/  @P2 IMAD.MOV.U32 R6, RZ, RZ, R2 ;  /* 0x000000ffff062224 */ /* 0x000fca00078e0002 */
[----:B------:R0:W-:Y:S01]  /*c220*/  @P2 STG.E.U16 desc[UR14][R6.64], R9 ;  /* 0x0000000906002986 */ /* 0x0001e2000c10150e */
[----:B------:R-:W-:Y:S05]  /*c230*/  @!P3 BRA `(.L_x_406) ;  /* 0x000000000004b947 */ /* 0x000fea0003800000 */
[----:B------:R1:W5:Y:S02]  /*c240*/  LDG.E.LTC128B.U16 R15, desc[UR14][R4.64+0x2] ;  /* 0x0000020e040f7981 */ /* 0x000364000c1e1520 */
.L_x_406:
[----:B------:R-:W-:Y:S05]  /*c250*/  BSYNC B0 ;  /* 0x0000000000007941 */ /* 0x000fea0003800000 */
.L_x_405:
[----:B0-----:R-:W-:Y:S01]  /*c260*/  IMAD.WIDE.U32 R8, R8, R17, UR10 ;  /* 0x0000000a08087e25 */ /* 0x001fe2000f8e0011 */
[----:B------:R-:W-:Y:S01]  /*c270*/  ISETP.GT.AND P1, PT, R14, 0xc8, PT ;  /* 0x000000c80e00780c */ /* 0x000fe20003f24270 */
[----:B------:R-:W-:Y:S02]  /*c280*/  BSSY B0, `(.L_x_407) ;  /* 0x000000f000007945 */ /* 0x000fe40003800000 */
[----:B-----5:R-:W-:Y:S01]  /*c290*/  HADD2.F32 R12, -RZ, R15.H0_H0 ;  /* 0x2000000fff0c7230 */ /* 0x020fe20000004100 */
[----:B------:R-:W-:Y:S02]  /*c2a0*/  IADD3 R10, P2, R10, R8, RZ ;  /* 0x000000080a0a7210 */ /* 0x000fe40007f5e0ff */
[----:B------:R-:W-:Y:S02]  /*c2b0*/  ISETP.GT.AND P4, PT, R0, RZ, P1 ;  /* 0x000000ff0000720c */ /* 0x000fe40000f84270 */
[----:B------:R-:W-:Y:S01]  /*c2c0*/  FMUL R12, R12, UR16 ;  /* 0x000000100c0c7c20 */ /* 0x000fe20008400000 */
[----:B------:R-:W-:Y:S01]  /*c2d0*/  IADD3.X R9, R11, R13, R9, P2, !PT ;  /* 0x0000000d0b097210 */ /* 0x000fe200017fe409 */
[----:B------:R-:W-:Y:S01]  /*c2e0*/  @P3 IMAD.MOV.U32 R11, RZ, RZ, R7 ;  /* 0x000000ffff0b3224 */ /* 0x000fe200078e0007 */
[----:B------:R-:W-:Y:S01]  /*c2f0*/  LEA R8, P2, R10, UR22, 0x1 ;  /* 0x000000160a087c11 */ /* 0x000fe2000f8408ff */
[----:B------:R-:W-:-:S03]  /*c300*/  FFMA R12, R25, UR13, R12 ;  /* 0x0000000d190c7c23 */ /* 0x000fc6000800000c */
[----:B------:R-:W-:Y:S01]  /*c310*/  LEA.HI.X R9, R10, UR23, R9, 0x1, P2 ;  /* 0x000000170a097c11 */ /* 0x000fe200090f0c09 */
[----:B------:R-:W-:Y:S01]  /*c320*/  @P3 IMAD.MOV.U32 R10, RZ, RZ, R2 ;  /* 0x000000ffff0a3224 */ /* 0x000fe200078e0002 */
[----:B------:R-:W-:-:S05]  /*c330*/  F2FP.F16.F32.PACK_AB R12, RZ, R12 ;  /* 0x0000000cff0c723e */ /* 0x000fca00000000ff */
[----:B------:R0:W-:Y:S01]  /*c340*/  @P3 STG.E.U16 desc[UR14][R10.64+0x2], R12 ;  /* 0x0000020c0a003986 */ /* 0x0001e2000c10150e */
[----:B------:R-:W-:Y:S05]  /*c350*/  @!P4 BRA `(.L_x_408) ;  /* 0x000000000004c947 */ /* 0x000fea0003800000 */
[----:B------:R2:W5:Y:S02]  /*c360*/  LDG.E.LTC128B.U16 R15, desc[UR14][R8.64] ;  /* 0x0000000e080f7981 */ /* 0x000564000c1e1520 */
.L_x_408:
[----:B------:R-:W-:Y:S05]  /*c370*/  BSYNC B0 ;  /* 0x0000000000007941 */ /* 0x000fea0003800000 */
.L_x_407:
[----:B0----5:R-:W-:Y:S01]  /*c380*/  HADD2.F32 R10, -RZ, R15.H0_H0 ;  /* 0x2000000fff0a7230 */ /* 0x021fe20000004100 */
[----:B------:R-:W-:Y:S01]  /*c390*/  ISETP.GT.AND P3, PT, R0, 0x1, P1 ;  /* 0x000000010000780c */ /* 0x000fe20000f64270 */
[----:B------:R-:W-:Y:S03]  /*c3a0*/  BSSY B0, `(.L_x_409) ;  /* 0x0000009000007945 */ /* 0x000fe60003800000 */
[----:B------:R-:W-:Y:S01]  /*c3b0*/  FMUL R11, R10, UR16 ;  /* 0x000000100a0b7c20 */ /* 0x000fe20008400000 */
[----:B------:R-:W-:-:S03]  /*c3c0*/  IADD3 R10, P2, R2, UR8, RZ ;  /* 0x00000008020a7c10 */ /* 0x000fc6000ff5e0ff */
[----:B------:R-:W-:-:S05]  /*c3d0*/  FFMA R11, R26, UR13, R11 ;  /* 0x0000000d1a0b7c23 */ /* 0x000fca000800000b */
[----:B------:R-:W-:Y:S02]  /*c3e0*/  F2FP.F16.F32.PACK_AB R12, RZ, R11 ;  /* 0x0000000bff0c723e */ /* 0x000fe400000000ff */
[----:B------:R-:W-:-:S05]  /*c3f0*/  IADD3.X R11, R7, UR5, RZ, P2, !PT ;  /* 0x00000005070b7c10 */ /* 0x000fca00097fe4ff */
[----:B------:R0:W-:Y:S01]  /*c400*/  @P4 STG.E.U16 desc[UR14][R10.64], R12 ;  /* 0x0000000c0a004986 */ /* 0x0001e2000c10150e */
[----:B------:R-:W-:Y:S05]  /*c410*/  @!P3 BRA `(.L_x_410) ;  /* 0x000000000004b947 */ /* 0x000fea0003800000 */
[----:B------:R3:W5:Y:S02]  /*c420*/  LDG.E.LTC128B.U16 R15, desc[UR14][R8.64+0x2] ;  /* 0x0000020e080f7981 */ /* 0x000764000c1e1520 */
.L_x_410:
[----:B------:R-:W-:Y:S05]  /*c430*/  BSYNC B0 ;  /* 0x0000000000007941 */ /* 0x000fea0003800000 */
.L_x_409:
        /* <DEDUP_REMOVED lines=9> */
.L_x_412:
[----:B------:R-:W-:Y:S05]  /*c4d0*/  BSYNC B0 ;  /* 0x0000000000007941 */ /* 0x000fea0003800000 */
.L_x_411:
[----:B0----5:R-:W-:Y:S01]  /*c4e0*/  HADD2.F32 R12, -RZ, R15.H0_H0 ;  /* 0x2000000fff0c7230 */ /* 0x021fe20000004100 */
[----:B------:R-:W-:Y:S01]  /*c4f0*/  ISETP.GT.AND P3, PT, R0, 0x9, P0 ;  /* 0x000000090000780c */ /* 0x000fe20000764270 */
[----:B------:R-:W-:Y:S03]  /*c500*/  BSSY B0, `(.L_x_413) ;  /* 0x000000a000007945 */ /* 0x000fe60003800000 */
        /* <DEDUP_REMOVED lines=9> */
.L_x_414:
[----:B------:R-:W-:Y:S05]  /*c5a0*/  BSYNC B0 ;  /* 0x0000000000007941 */ /* 0x000fea0003800000 */
.L_x_413:
[----:B0----5:R-:W-:Y:S01]  /*c5b0*/  HADD2.F32 R12, -RZ, R15.H0_H0 ;  /* 0x2000000fff0c7230 */ /* 0x021fe20000004100 */
[----:B------:R-:W-:Y:S01]  /*c5c0*/  ISETP.GT.AND P4, PT, R0, 0x8, P1 ;  /* 0x000000080000780c */ /* 0x000fe20000f84270 */
[----:B------:R-:W-:Y:S01]  /*c5d0*/  @P3 IMAD.MOV.U32 R13, RZ, RZ, R7 ;  /* 0x000000ffff0d3224 */ /* 0x000fe200078e0007 */
[----:B------:R-:W-:Y:S02]  /*c5e0*/  BSSY B0, `(.L_x_415) ;  /* 0x0000009000007945 */ /* 0x000fe40003800000 */
[----:B------:R-:W-:-:S04]  /*c5f0*/  FMUL R12, R12, UR16 ;  /* 0x000000100c0c7c20 */ /* 0x000fc80008400000 */
[----:B------:R-:W-:-:S05]  /*c600*/  FFMA R12, R29, UR13, R12 ;  /* 0x0000000d1d0c7c23 */ /* 0x000fca000800000c */
[----:B------:R-:W-:-:S04]  /*c610*/  F2FP.F16.F32.PACK_AB R12, RZ, R12 ;  /* 0x0000000cff0c723e */ /* 0x000fc800000000ff */
[----:B------:R-:W-:Y:S02]  /*c620*/  PRMT R14, R12, 0x7610, R14 ;  /* 0x000076100c0e7816 */ /* 0x000fe4000000000e */
[----:B------:R-:W-:-:S05]  /*c630*/  @P3 MOV R12, R2 ;  /* 0x00000002000c3202 */ /* 0x000fca0000000f00 */
[----:B------:R0:W-:Y:S01]  /*c640*/  @P3 STG.E.U16 desc[UR14][R12.64+0x12], R14 ;  /* 0x0000120e0c003986 */ /* 0x0001e2000c10150e */
[----:B------:R-:W-:Y:S05]  /*c650*/  @!P4 BRA `(.L_x_416) ;  /* 0x000000000004c947 */ /* 0x000fea0003800000 */
[----:B------:R0:W5:Y:S02]  /*c660*/  LDG.E.LTC128B.U16 R15, desc[UR14][R8.64+0x10] ;  /* 0x0000100e080f7981 */ /* 0x000164000c1e1520 */
.L_x_416:
[----:B------:R-:W-:Y:S05]  /*c670*/  BSYNC B0 ;  /* 0x0000000000007941 */ /* 0x000fea0003800000 */
.L_x_415:
        /* <DEDUP_REMOVED lines=9> */
.L_x_418:
[----:B------:R-:W-:Y:S05]  /*c710*/  BSYNC B0 ;  /* 0x0000000000007941 */ /* 0x000fea0003800000 */
.L_x_417:
        /* <DEDUP_REMOVED lines=9> */
.L_x_420:
[----:B------:R-:W-:Y:S05]  /*c7b0*/  BSYNC B0 ;  /* 0x0000000000007941 */ /* 0x000fea0003800000 */
.L_x_419:
        /* <DEDUP_REMOVED lines=12> */
.L_x_422:
[----:B------:R-:W-:Y:S05]  /*c880*/  BSYNC B0 ;  /* 0x0000000000007941 */ /* 0x000fea0003800000 */
.L_x_421:
[----:B0----5:R-:W-:Y:S01]  /*c890*/  HADD2.F32 R12, -RZ, R15.H0_H0 ;  /* 0x2000000fff0c7230 */ /* 0x021fe20000004100 */
[----:B------:R-:W-:Y:S01]  /*c8a0*/  ISETP.GT.AND P4, PT, R0, 0x10, P1 ;  /* 0x000000100000780c */ /* 0x000fe20000f84270 */
[----:B------:R-:W-:Y:S01]  /*c8b0*/  @P3 IMAD.MOV.U32 R13, RZ, RZ, R7 ;  /* 0x000000ffff0d3224 */ /* 0x000fe200078e0007 */
[----:B------:R-:W-:Y:S02]  /*c8c0*/  BSSY B0, `(.L_x_423) ;  /* 0x0000009000007945 */ /* 0x000fe40003800000 */
[----:B------:R-:W-:-:S04]  /*c8d0*/  FMUL R12, R12, UR16 ;  /* 0x000000100c0c7c20 */ /* 0x000fc80008400000 */
[----:B------:R-:W-:-:S05]  /*c8e0*/  FFMA R12, R33, UR13, R12 ;  /* 0x0000000d210c7c23 */ /* 0x000fca000800000c */
[----:B------:R-:W-:-:S04]  /*c8f0*/  F2FP.F16.F32.PACK_AB R12, RZ, R12 ;  /* 0x0000000cff0c723e */ /* 0x000fc800000000ff */
[----:B------:R-:W-:Y:S01]  /*c900*/  PRMT R14, R12, 0x7610, R14 ;  /* 0x000076100c0e7816 */ /* 0x000fe2000000000e */
[----:B------:R-:W-:-:S05]  /*c910*/  @P3 IMAD.MOV.U32 R12, RZ, RZ, R2 ;  /* 0x000000ffff0c3224 */ /* 0x000fca00078e0002 */
[----:B------:R0:W-:Y:S01]  /*c920*/  @P3 STG.E.U16 desc[UR14][R12.64+0x22], R14 ;  /* 0x0000220e0c003986 */ /* 0x0001e2000c10150e */
[----:B------:R-:W-:Y:S05]  /*c930*/  @!P4 BRA `(.L_x_424) ;  /* 0x000000000004c947 */ /* 0x000fea0003800000 */
[----:B------:R0:W5:Y:S02]  /*c940*/  LDG.E.LTC128B.U16 R15, desc[UR14][R8.64+0x20] ;  /* 0x0000200e080f7981 */ /* 0x000164000c1e1520 */
.L_x_424:
[----:B------:R-:W-:Y:S05]  /*c950*/  BSYNC B0 ;  /* 0x0000000000007941 */ /* 0x000fea0003800000 */
.L_x_423:
        /* <DEDUP_REMOVED lines=9> */
.L_x_426:
[----:B------:R-:W-:Y:S05]  /*c9f0*/  BSYNC B0 ;  /* 0x0000000000007941 */ /* 0x000fea0003800000 */
.L_x_425:
        /* <DEDUP_REMOVED lines=9> */
.L_x_428:
[----:B------:R-:W-:Y:S05]  /*ca90*/  BSYNC B0 ;  /* 0x0000000000007941 */ /* 0x000fea0003800000 */
.L_x_427:
        /* <DEDUP_REMOVED lines=12> */
.L_x_430:
[----:B------:R-:W-:Y:S05]  /*cb60*/  BSYNC B0 ;  /* 0x0000000000007941 */ /* 0x000fea0003800000 */
.L_x_429:
        /* <DEDUP_REMOVED lines=12> */
.L_x_432:
[----:B------:R-:W-:Y:S05]  /*cc30*/  BSYNC B0 ;  /* 0x0000000000007941 */ /* 0x000fea0003800000 */
.L_x_431:
        /* <DEDUP_REMOVED lines=9> */
.L_x_434:
[----:B------:R-:W-:Y:S05]  /*ccd0*/  BSYNC B0 ;  /* 0x0000000000007941 */ /* 0x000fea0003800000 */
.L_x_433:
        /* <DEDUP_REMOVED lines=9> */
.L_x_436:
[----:B------:R-:W-:Y:S05]  /*cd70*/  BSYNC B0 ;  /* 0x0000000000007941 */ /* 0x000fea0003800000 */
.L_x_435:
[----:B0----5:R-:W-:Y:S01]  /*cd80*/  HADD2.F32 R12, -RZ, R15.H0_H0 ;  /* 0x2000000fff0c7230 */ /* 0x021fe20000004100 */
[----:B------:R-:W-:Y:S01]  /*cd90*/  ISETP.GT.AND P3, PT, R0, 0x21, P0 ;  /* 0x000000210000780c */ /* 0x000fe20000764270 */
[----:B------:R-:W-:Y:S03]  /*cda0*/  BSSY B0, `(.L_x_437) ;  /* 0x000000a000007945 */ /* 0x000fe60003800000 */
[----:B------:R-:W-:Y:S01]  /*cdb0*/  FMUL R13, R12, UR16 ;  /* 0x000000100c0d7c20 */ /* 0x000fe20008400000 */
[----:B------:R-:W-:-:S03]  /*cdc0*/  @P4 IMAD.MOV.U32 R12, RZ, RZ, R2 ;  /* 0x000000ffff0c4224 */ /* 0x000fc600078e0002 */
[----:B------:R-:W-:-:S05]  /*cdd0*/  FFMA R13, R40, UR13, R13 ;  /* 0x0000000d280d7c23 */ /* 0x000fca000800000d */
[----:B------:R-:W-:-:S04]  /*cde0*/  F2FP.F16.F32.PACK_AB R13, RZ, R13 ;  /* 0x0000000dff0d723e */ /* 0x000fc800000000ff */
[----:B------:R-:W-:Y:S02]  /*cdf0*/  PRMT R14, R13, 0x7610, R14 ;  /* 0x000076100d0e7816 */ /* 0x000fe4000000000e */
[----:B------:R-:W-:-:S05]  /*ce00*/  @P4 MOV R13, R7 ;  /* 0x00000007000d4202 */ /* 0x000fca0000000f00 */
[----:B------:R0:W-:Y:S01]  /*ce10*/  @P4 STG.E.U16 desc[UR14][R12.64+0x40], R14 ;  /* 0x0000400e0c004986 */ /* 0x0001e2000c10150e */
[----:B------:R-:W-:Y:S05]  /*ce20*/  @!P3 BRA `(.L_x_438) ;  /* 0x000000000004b947 */ /* 0x000fea0003800000 */
[----:B------:R0:W5:Y:S02]  /*ce30*/  LDG.E.LTC128B.U16 R15, desc[UR14][R4.64+0x42] ;  /* 0x0000420e040f7981 */ /* 0x000164000c1e1520 */
.L_x_438:
[----:B------:R-:W-:Y:S05]  /*ce40*/  BSYNC B0 ;  /* 0x0000000000007941 */ /* 0x000fea0003800000 */
.L_x_437:
        /* <DEDUP_REMOVED lines=12> */
.L_x_440:
[----:B------:R-:W-:Y:S05]  /*cf10*/  BSYNC B0 ;  /* 0x0000000000007941 */ /* 0x000fea0003800000 */
.L_x_439:
        /* <DEDUP_REMOVED lines=9> */
.L_x_442:
[----:B------:R-:W-:Y:S05]  /*cfb0*/  BSYNC B0 ;  /* 0x0000000000007941 */ /* 0x000fea0003800000 */
.L_x_441:
        /* <DEDUP_REMOVED lines=9> */
.L_x_444:
[----:B------:R-:W-:Y:S05]  /*d050*/  BSYNC B0 ;  /* 0x0000000000007941 */ /* 0x000fea0003800000 */
.L_x_443:
        /* <DEDUP_REMOVED lines=12> */
.L_x_446:
[----:B------:R-:W-:Y:S05]  /*d120*/  BSYNC B0 ;  /* 0x0000000000007941 */ /* 0x000fea0003800000 */
.L_x_445:
        /* <DEDUP_REMOVED lines=12> */
.L_x_448:
[----:B------:R-:W-:Y:S05]  /*d1f0*/  BSYNC B0 ;  /* 0x0000000000007941 */ /* 0x000fea0003800000 */
.L_x_447:
        /* <DEDUP_REMOVED lines=9> */
.L_x_450:
[----:B------:R-:W-:Y:S05]  /*d290*/  BSYNC B0 ;  /* 0x0000000000007941 */ /* 0x000fea0003800000 */
.L_x_449:
        /* <DEDUP_REMOVED lines=9> */
.L_x_452:
[----:B------:R-:W-:Y:S05]  /*d330*/  BSYNC B0 ;  /* 0x0000000000007941 */ /* 0x000fea0003800000 */
.L_x_451:
        /* <DEDUP_REMOVED lines=12> */
.L_x_454:
[----:B------:R-:W-:Y:S05]  /*d400*/  BSYNC B0 ;  /* 0x0000000000007941 */ /* 0x000fea0003800000 */
.L_x_453:
        /* <DEDUP_REMOVED lines=12> */
.L_x_456:
[----:B------:R-:W-:Y:S05]  /*d4d0*/  BSYNC B0 ;  /* 0x0000000000007941 */ /* 0x000fea0003800000 */
.L_x_455:
[----:B-----5:R-:W-:Y:S01]  /*d4e0*/  HADD2.F32 R11, -RZ, R15.H0_H0 ;  /* 0x2000000fff0b7230 */ /* 0x020fe20000004100 */
[----:B------:R-:W-:Y:S01]  /*d4f0*/  ISETP.GT.AND P3, PT, R0, 0x31, P1 ;  /* 0x000000310000780c */ /* 0x000fe20000f64270 */
[----:B------:R-:W-:Y:S03]  /*d500*/  BSSY B0, `(.L_x_457) ;  /* 0x0000008000007945 */ /* 0x000fe60003800000 */
[----:B------:R-:W-:-:S04]  /*d510*/  FMUL R11, R11, UR16 ;  /* 0x000000100b0b7c20 */ /* 0x000fc80008400000 */
[----:B------:R-:W-:-:S05]  /*d520*/  FFMA R11, R50, UR13, R11 ;  /* 0x0000000d320b7c23 */ /* 0x000fca000800000b */
[----:B0-----:R-:W-:Y:S02]  /*d530*/  F2FP.F16.F32.PACK_AB R12, RZ, R11 ;  /* 0x0000000bff0c723e */ /* 0x001fe400000000ff */
[----:B------:R-:W-:-:S05]  /*d540*/  IADD3.X R11, R7, UR5, RZ, P2, !PT ;  /* 0x00000005070b7c10 */ /* 0x000fca00097fe4ff */
[----:B------:R0:W-:Y:S01]  /*d550*/  @P4 STG.E.U16 desc[UR14][R10.64+0x60], R12 ;  /* 0x0000600c0a004986 */ /* 0x0001e2000c10150e */
[----:B------:R-:W-:Y:S05]  /*d560*/  @!P3 BRA `(.L_x_458) ;  /* 0x000000000004b947 */ /* 0x000fea0003800000 */
[----:B------:R0:W5:Y:S02]  /*d570*/  LDG.E.LTC128B.U16 R15, desc[UR14][R8.64+0x62] ;  /* 0x0000620e080f7981 */ /* 0x000164000c1e1520 */
.L_x_458:
[----:B------:R-:W-:Y:S05]  /*d580*/  BSYNC B0 ;  /* 0x0000000000007941 */ /* 0x000fea0003800000 */
.L_x_457:
[----:B0----5:R-:W-:Y:S01]  /*d590*/  HADD2.F32 R12, -RZ, R15.H0_H0 ;  /* 0x2000000fff0c7230 */ /* 0x021fe20000004100 */
[----:B------:R-:W-:Y:S01]  /*d5a0*/  ISETP.GT.AND P2, PT, R0, 0x38, P0 ;  /* 0x000000380000780c */ /* 0x000fe20000744270 */
[----:B------:R-:W-:Y:S03]  /*d5b0*/  BSSY B0, `(.L_x_459) ;  /* 0x000000a000007945 */ /* 0x000fe60003800000 */
[----:B------:R-:W-:-:S04]  /*d5c0*/  FMUL R12, R12, UR16 ;  /* 0x000000100c0c7c20 */ /* 0x000fc80008400000 */
[----:B------:R-:W-:-:S05]  /*d5d0*/  FFMA R12, R51, UR13, R12 ;  /* 0x0000000d330c7c23 */ /* 0x000fca000800000c */
[----:B------:R-:W-:Y:S02]  /*d5e0*/  F2FP.F16.F32.PACK_AB R13, RZ, R12 ;  /* 0x0000000cff0d723e */ /* 0x000fe400000000ff */
[----:B------:R-:W-:Y:S02]  /*d5f0*/  IADD3 R12, R2, UR8, RZ ;  /* 0x00000008020c7c10 */ /* 0x000fe4000fffe0ff */
[----:B------:R-:W-:Y:S01]  /*d600*/  PRMT R14, R13, 0x7610, R14 ;  /* 0x000076100d0e7816 */ /* 0x000fe2000000000e */
[----:B------:R-:W-:-:S05]  /*d610*/  @P3 IMAD.MOV.U32 R13, RZ, RZ, R11 ;  /* 0x000000ffff0d3224 */ /* 0x000fca00078e000b */
[----:B------:R0:W-:Y:S01]  /*d620*/  @P3 STG.E.U16 desc[UR14][R12.64+0x62], R14 ;  /* 0x0000620e0c003986 */ /* 0x0001e2000c10150e */
[----:B------:R-:W-:Y:S05]  /*d630*/  @!P2 BRA `(.L_x_460) ;  /* 0x000000000004a947 */ /* 0x000fea0003800000 */
[----:B------:R0:W5:Y:S02]  /*d640*/  LDG.E.LTC128B.U16 R15, desc[UR14][R4.64+0x70] ;  /* 0x0000700e040f7981 */ /* 0x000164000c1e1520 */
.L_x_460:
[----:B------:R-:W-:Y:S05]  /*d650*/  BSYNC B0 ;  /* 0x0000000000007941 */ /* 0x000fea0003800000 */
.L_x_459:
        /* <DEDUP_REMOVED lines=12> */
.L_x_462:
[----:B------:R-:W-:Y:S05]  /*d720*/  BSYNC B0 ;  /* 0x0000000000007941 */ /* 0x000fea0003800000 */
.L_x_461:
        /* <DEDUP_REMOVED lines=12> */
.L_x_464:
[----:B------:R-:W-:Y:S05]  /*d7f0*/  BSYNC B0 ;  /* 0x0000000000007941 */ /* 0x000fea0003800000 */
.L_x_463:
[----:B0----5:R-:W-:Y:S01]  /*d800*/  HADD2.F32 R12, -RZ, R15.H0_H0 ;  /* 0x2000000fff0c7230 */ /* 0x021fe20000004100 */
[----:B------:R-:W-:Y:S01]  /*d810*/  ISETP.GT.AND P3, PT, R0, 0x39, P1 ;  /* 0x000000390000780c */ /* 0x000fe20000f64270 */
[----:B------:R-:W-:Y:S03]  /*d820*/  BSSY B0, `(.L_x_465) ;  /* 0x000000a000007945 */ /* 0x000fe60003800000 */
[----:B------:R-:W-:Y:S01]  /*d830*/  FMUL R13, R12, UR16 ;  /* 0x000000100c0d7c20 */ /* 0x000fe20008400000 */
[----:B------:R-:W-:-:S03]  /*d840*/  VIADD R12, R2, UR8 ;  /* 0x00000008020c7c36 */ /* 0x000fc60008000000 */
[----:B------:R-:W-:-:S05]  /*d850*/  FFMA R13, R54, UR13, R13 ;  /* 0x0000000d360d7c23 */ /* 0x000fca000800000d */
[----:B------:R-:W-:-:S04]  /*d860*/  F2FP.F16.F32.PACK_AB R13, RZ, R13 ;  /* 0x0000000dff0d723e */ /* 0x000fc800000000ff */
[----:B------:R-:W-:Y:S01]  /*d870*/  PRMT R14, R13, 0x7610, R14 ;  /* 0x000076100d0e7816 */ /* 0x000fe2000000000e */
[----:B------:R-:W-:-:S05]  /*d880*/  @P2 IMAD.MOV.U32 R13, RZ, RZ, R11 ;  /* 0x000000ffff0d2224 */ /* 0x000fca00078e000b */
[----:B------:R0:W-:Y:S01]  /*d890*/  @P2 STG.E.U16 desc[UR14][R12.64+0x70], R14 ;  /* 0x0000700e0c002986 */ /* 0x0001e2000c10150e */
[----:B------:R-:W-:Y:S05]  /*d8a0*/  @!P3 BRA `(.L_x_466) ;  /* 0x000000000004b947 */ /* 0x000fea0003800000 */
[----:B------:R0:W5:Y:S02]  /*d8b0*/  LDG.E.LTC128B.U16 R15, desc[UR14][R8.64+0x72] ;  /* 0x0000720e080f7981 */ /* 0x000164000c1e1520 */
.L_x_466:
[----:B------:R-:W-:Y:S05]  /*d8c0*/  BSYNC B0 ;  /* 0x0000000000007941 */ /* 0x000fea0003800000 */
.L_x_465:
[----:B0----5:R-:W-:Y:S01]  /*d8d0*/  HADD2.F32 R12, -RZ, R15.H0_H0 ;  /* 0x2000000fff0c7230 */ /* 0x021fe20000004100 */
[----:B------:R-:W-:Y:S01]  /*d8e0*/  ISETP.GT.AND P2, PT, R0, 0x40, P0 ;  /* 0x000000400000780c */ /* 0x000fe20000744270 */
[----:B------:R-:W-:Y:S03]  /*d8f0*/  BSSY B0, `(.L_x_467) ;  /* 0x000000a000007945 */ /* 0x000fe60003800000 */
        /* <DEDUP_REMOVED lines=9> */
.L_x_468:
[----:B------:R-:W-:Y:S05]  /*d990*/  BSYNC B0 ;  /* 0x0000000000007941 */ /* 0x000fea0003800000 */
.L_x_467:
        /* <DEDUP_REMOVED lines=12> */
.L_x_470:
[----:B------:R-:W-:Y:S05]  /*da60*/  BSYNC B0 ;  /* 0x0000000000007941 */ /* 0x000fea0003800000 */
.L_x_469:
        /* <DEDUP_REMOVED lines=12> */
.L_x_472:
[----:B------:R-:W-:Y:S05]  /*db30*/  BSYNC B0 ;  /* 0x0000000000007941 */ /* 0x000fea0003800000 */
.L_x_471:
        /* <DEDUP_REMOVED lines=12> */
.L_x_474:
[----:B------:R-:W-:Y:S05]  /*dc00*/  BSYNC B0 ;  /* 0x0000000000007941 */ /* 0x000fea0003800000 */
.L_x_473:
        /* <DEDUP_REMOVED lines=12> */
.L_x_476:
[----:B------:R-:W-:Y:S05]  /*dcd0*/  BSYNC B0 ;  /* 0x0000000000007941 */ /* 0x000fea0003800000 */
.L_x_475:
        /* <DEDUP_REMOVED lines=12> */
.L_x_478:
[----:B------:R-:W-:Y:S05]  /*dda0*/  BSYNC B0 ;  /* 0x0000000000007941 */ /* 0x000fea0003800000 */
.L_x_477:
        /* <DEDUP_REMOVED lines=12> */
.L_x_480:
[----:B------:R-:W-:Y:S05]  /*de70*/  BSYNC B0 ;  /* 0x0000000000007941 */ /* 0x000fea0003800000 */
.L_x_479:
[----:B0----5:R-:W-:Y:S01]  /*de80*/  HADD2.F32 R12, -RZ, R15.H0_H0 ;  /* 0x2000000fff0c7230 */ /* 0x021fe20000004100 */
[----:B------:R-:W-:Y:S01]  /*de90*/  ISETP.GT.AND P3, PT, R0, 0x49, P1 ;  /* 0x000000490000780c */ /* 0x000fe20000f64270 */
[----:B------:R-:W-:Y:S03]  /*dea0*/  BSSY B0, `(.L_x_481) ;  /* 0x000000a000007945 */ /* 0x000fe60003800000 */
[----:B------:R-:W-:Y:S01]  /*deb0*/  FMUL R13, R12, UR16 ;  /* 0x000000100c0d7c20 */ /* 0x000fe20008400000 */
[----:B------:R-:W-:-:S03]  /*dec0*/  IADD3 R12, R2, UR8, RZ ;  /* 0x00000008020c7c10 */ /* 0x000fc6000fffe0ff */
[----:B------:R-:W-:-:S05]  /*ded0*/  FFMA R13, R62, UR13, R13 ;  /* 0x0000000d3e0d7c23 */ /* 0x000fca000800000d */
[----:B------:R-:W-:-:S04]  /*dee0*/  F2FP.F16.F32.PACK_AB R13, RZ, R13 ;  /* 0x0000000dff0d723e */ /* 0x000fc800000000ff */
[----:B------:R-:W-:Y:S01]  /*def0*/  PRMT R14, R13, 0x7610, R14 ;  /* 0x000076100d0e7816 */ /* 0x000fe2000000000e */
[----:B------:R-:W-:-:S05]  /*df00*/  @P2 IMAD.MOV.U32 R13, RZ, RZ, R11 ;  /* 0x000000ffff0d2224 */ /* 0x000fca00078e000b */
[----:B------:R0:W-:Y:S01]  /*df10*/  @P2 STG.E.U16 desc[UR14][R12.64+0x90], R14 ;  /* 0x0000900e0c002986 */ /* 0x0001e2000c10150e */
[----:B------:R-:W-:Y:S05]  /*df20*/  @!P3 BRA `(.L_x_482) ;  /* 0x000000000004b947 */ /* 0x000fea0003800000 */
[----:B------:R0:W5:Y:S02]  /*df30*/  LDG.E.LTC128B.U16 R15, desc[UR14][R8.64+0x92] ;  /* 0x0000920e080f7981 */ /* 0x000164000c1e1520 */
.L_x_482:
[----:B------:R-:W-:Y:S05]  /*df40*/  BSYNC B0 ;  /* 0x0000000000007941 */ /* 0x000fea0003800000 */
.L_x_481:
        /* <DEDUP_REMOVED lines=12> */
.L_x_484:
[----:B------:R-:W-:Y:S05]  /*e010*/  BSYNC B0 ;  /* 0x0000000000007941 */ /* 0x000fea0003800000 */
.L_x_483:
        /* <DEDUP_REMOVED lines=12> */
.L_x_486:
[----:B------:R-:W-:Y:S05]  /*e0e0*/  BSYNC B0 ;  /* 0x0000000000007941 */ /* 0x000fea0003800000 */
.L_x_485:
        /* <DEDUP_REMOVED lines=12> */
.L_x_488:
[----:B------:R-:W-:Y:S05]  /*e1b0*/  BSYNC B0 ;  /* 0x0000000000007941 */ /* 0x000fea0003800000 */
.L_x_487:
        /* <DEDUP_REMOVED lines=12> */
.L_x_490:
[----:B------:R-:W-:Y:S05]  /*e280*/  BSYNC B0 ;  /* 0x0000000000007941 */ /* 0x000fea0003800000 */
.L_x_489:
[----:B0----5:R-:W-:Y:S01]  /*e290*/  HADD2.F32 R12, -RZ, R15.H0_H0 ;  /* 0x2000000fff0c7230 */ /* 0x021fe20000004100 */
[----:B------:R-:W-:Y:S01]  /*e2a0*/  ISETP.GT.AND P2, PT, R0, 0x58, P0 ;  /* 0x000000580000780c */ /* 0x000fe20000744270 */
[----:B------:R-:W-:Y:S03]  /*e2b0*/  BSSY B0, `(.L_x_491) ;  /* 0x000000a000007945 */ /* 0x000fe60003800000 */
[----:B------:R-:W-:-:S04]  /*e2c0*/  FMUL R12, R12, UR16 ;  /* 0x000000100c0c7c20 */ /* 0x000fc80008400000 */
[----:B------:R-:W-:-:S05]  /*e2d0*/  FFMA R12, R67, UR13, R12 ;  /* 0x0000000d430c7c23 */ /* 0x000fca000800000c */
[----:B------:R-:W-:Y:S01]  /*e2e0*/  F2FP.F16.F32.PACK_AB R13, RZ, R12 ;  /* 0x0000000cff0d723e */ /* 0x000fe200000000ff */
[----:B------:R-:W-:-:S03]  /*e2f0*/  VIADD R12, R2, UR8 ;  /* 0x00000008020c7c36 */ /* 0x000fc60008000000 */
[----:B------:R-:W-:Y:S02]  /*e300*/  PRMT R14, R13, 0x7610, R14 ;  /* 0x000076100d0e7816 */ /* 0x000fe4000000000e */
[----:B------:R-:W-:-:S05]  /*e310*/  @P3 MOV R13, R11 ;  /* 0x0000000b000d3202 */ /* 0x000fca0000000f00 */
[----:B------:R0:W-:Y:S01]  /*e320*/  @P3 STG.E.U16 desc[UR14][R12.64+0xa2], R14 ;  /* 0x0000a20e0c003986 */ /* 0x0001e2000c10150e */
[----:B------:R-:W-:Y:S05]  /*e330*/  @!P2 BRA `(.L_x_492) ;  /* 0x000000000004a947 */ /* 0x000fea0003800000 */
[----:B------:R0:W5:Y:S02]  /*e340*/  LDG.E.LTC128B.U16 R15, desc[UR14][R4.64+0xb0] ;  /* 0x0000b00e040f7981 */ /* 0x000164000c1e1520 */
.L_x_492:
[----:B------:R-:W-:Y:S05]  /*e350*/  BSYNC B0 ;  /* 0x0000000000007941 */ /* 0x000fea0003800000 */
.L_x_491:
        /* <DEDUP_REMOVED lines=12> */
.L_x_494:
[----:B------:R-:W-:Y:S05]  /*e420*/  BSYNC B0 ;  /* 0x0000000000007941 */ /* 0x000fea0003800000 */
.L_x_493:
        /* <DEDUP_REMOVED lines=12> */
.L_x_496:
[----:B------:R-:W-:Y:S05]  /*e4f0*/  BSYNC B0 ;  /* 0x0000000000007941 */ /* 0x000fea0003800000 */
.L_x_495:
        /* <DEDUP_REMOVED lines=12> */
.L_x_498:
[----:B------:R-:W-:Y:S05]  /*e5c0*/  BSYNC B0 ;  /* 0x0000000000007941 */ /* 0x000fea0003800000 */
.L_x_497:
        /* <DEDUP_REMOVED lines=12> */
.L_x_500:
[----:B------:R-:W-:Y:S05]  /*e690*/  BSYNC B0 ;  /* 0x0000000000007941 */ /* 0x000fea0003800000 */
.L_x_499:
        /* <DEDUP_REMOVED lines=12> */
.L_x_502:
[----:B------:R-:W-:Y:S05]  /*e760*/  BSYNC B0 ;  /* 0x0000000000007941 */ /* 0x000fea0003800000 */
.L_x_501:
        /* <DEDUP_REMOVED lines=12> */
.L_x_504:
[----:B------:R-:W-:Y:S05]  /*e830*/  BSYNC B0 ;  /* 0x0000000000007941 */ /* 0x000fea0003800000 */
.L_x_503:
        /* <DEDUP_REMOVED lines=12> */
.L_x_506:
[----:B------:R-:W-:Y:S05]  /*e900*/  BSYNC B0 ;  /* 0x0000000000007941 */ /* 0x000fea0003800000 */
.L_x_505:
        /* <DEDUP_REMOVED lines=12> */
.L_x_508:
[----:B------:R-:W-:Y:S05]  /*e9d0*/  BSYNC B0 ;  /* 0x0000000000007941 */ /* 0x000fea0003800000 */
.L_x_507:
        /* <DEDUP_REMOVED lines=12> */
.L_x_510:
[----:B------:R-:W-:Y:S05]  /*eaa0*/  BSYNC B0 ;  /* 0x0000000000007941 */ /* 0x000fea0003800000 */
.L_x_509:
        /* <DEDUP_REMOVED lines=12> */
.L_x_512:
[----:B------:R-:W-:Y:S05]  /*eb70*/  BSYNC B0 ;  /* 0x0000000000007941 */ /* 0x000fea0003800000 */
.L_x_511:
[----:B0----5:R-:W-:Y:S01]  /*eb80*/  HADD2.F32 R12, -RZ, R15.H0_H0 ;  /* 0x2000000fff0c7230 */ /* 0x021fe20000004100 */
[----:B------:R-:W-:Y:S01]  /*eb90*/  ISETP.GT.AND P3, PT, R0, 0x69, P1 ;  /* 0x000000690000780c */ /* 0x000fe20000f64270 */
[----:B------:R-:W-:Y:S03]  /*eba0*/  BSSY B0, `(.L_x_513) ;  /* 0x000000a000007945 */ /* 0x000fe60003800000 */
[----:B------:R-:W-:Y:S01]  /*ebb0*/  FMUL R13, R12, UR16 ;  /* 0x000000100c0d7c20 */ /* 0x000fe20008400000 */
[----:B------:R-:W-:-:S03]  /*ebc0*/  VIADD R12, R2, UR8 ;  /* 0x00000008020c7c36 */ /* 0x000fc60008000000 */
[----:B------:R-:W-:-:S05]  /*ebd0*/  FFMA R13, R78, UR13, R13 ;  /* 0x0000000d4e0d7c23 */ /* 0x000fca000800000d */
[----:B------:R-:W-:-:S04]  /*ebe0*/  F2FP.F16.F32.PACK_AB R13, RZ, R13 ;  /* 0x0000000dff0d723e */ /* 0x000fc800000000ff */
[----:B------:R-:W-:Y:S02]  /*ebf0*/  PRMT R14, R13, 0x7610, R14 ;  /* 0x000076100d0e7816 */ /* 0x000fe4000000000e */
[----:B------:R-:W-:-:S05]  /*ec00*/  @P2 MOV R13, R11 ;  /* 0x0000000b000d2202 */ /* 0x000fca0000000f00 */
[----:B------:R0:W-:Y:S01]  /*ec10*/  @P2 STG.E.U16 desc[UR14][R12.64+0xd0], R14 ;  /* 0x0000d00e0c002986 */ /* 0x0001e2000c10150e */
[----:B------:R-:W-:Y:S05]  /*ec20*/  @!P3 BRA `(.L_x_514) ;  /* 0x000000000004b947 */ /* 0x000fea0003800000 */
[----:B------:R0:W5:Y:S02]  /*ec30*/  LDG.E.LTC128B.U16 R15, desc[UR14][R8.64+0xd2] ;  /* 0x0000d20e080f7981 */ /* 0x000164000c1e1520 */
.L_x_514:
[----:B------:R-:W-:Y:S05]  /*ec40*/  BSYNC B0 ;  /* 0x0000000000007941 */ /* 0x000fea0003800000 */
.L_x_513:
        /* <DEDUP_REMOVED lines=12> */
.L_x_516:
[----:B------:R-:W-:Y:S05]  /*ed10*/  BSYNC B0 ;  /* 0x0000000000007941 */ /* 0x000fea0003800000 */
.L_x_515:
        /* <DEDUP_REMOVED lines=12> */
.L_x_518:
[----:B------:R-:W-:Y:S05]  /*ede0*/  BSYNC B0 ;  /* 0x0000000000007941 */ /* 0x000fea0003800000 */
.L_x_517:
        /* <DEDUP_REMOVED lines=12> */
.L_x_520:
[----:B------:R-:W-:Y:S05]  /*eeb0*/  BSYNC B0 ;  /* 0x0000000000007941 */ /* 0x000fea0003800000 */
.L_x_519:
        /* <DEDUP_REMOVED lines=12> */
.L_x_522:
[----:B------:R-:W-:Y:S05]  /*ef80*/  BSYNC B0 ;  /* 0x0000000000007941 */ /* 0x000fea0003800000 */
.L_x_521:
        /* <DEDUP_REMOVED lines=12> */
.L_x_524:
[----:B------:R-:W-:Y:S05]  /*f050*/  BSYNC B0 ;  /* 0x0000000000007941 */ /* 0x000fea0003800000 */
.L_x_523:
[----:B0----5:R-:W-:Y:S01]  /*f060*/  HADD2.F32 R12, -RZ, R15.H0_H0 ;  /* 0x2000000fff0c7230 */ /* 0x021fe20000004100 */
[----:B------:R-:W-:Y:S01]  /*f070*/  ISETP.GT.AND P0, PT, R0, 0x79, P0 ;  /* 0x000000790000780c */ /* 0x000fe20000704270 */
[----:B------:R-:W-:Y:S03]  /*f080*/  BSSY B0, `(.L_x_525) ;  /* 0x000000a000007945 */ /* 0x000fe60003800000 */
        /* <DEDUP_REMOVED lines=9> */
.L_x_526:
[----:B------:R-:W-:Y:S05]  /*f120*/  BSYNC B0 ;  /* 0x0000000000007941 */ /* 0x000fea0003800000 */
.L_x_525:
[----:B01--45:R-:W-:Y:S01]  /*f130*/  HADD2.F32 R4, -RZ, R15.H0_H0 ;  /* 0x2000000fff047230 */ /* 0x033fe20000004100 */
[----:B------:R-:W-:Y:S01]  /*f140*/  ISETP.GT.AND P2, PT, R0, 0x78, P1 ;  /* 0x000000780000780c */ /* 0x000fe20000f44270 */
[----:B------:R-:W-:Y:S01]  /*f150*/  @P0 IMAD.MOV.U32 R6, RZ, RZ, R2 ;  /* 0x000000ffff060224 */ /* 0x000fe200078e0002 */
[----:B------:R-:W-:Y:S02]  /*f160*/  BSSY B0, `(.L_x_527) ;  /* 0x0000007000007945 */ /* 0x000fe40003800000 */
[----:B------:R-:W-:-:S04]  /*f170*/  FMUL R4, R4, UR16 ;  /* 0x0000001004047c20 */ /* 0x000fc80008400000 */
[----:B------:R-:W-:-:S05]  /*f180*/  FFMA R4, R85, UR13, R4 ;  /* 0x0000000d55047c23 */ /* 0x000fca0008000004 */
[----:B------:R-:W-:-:S05]  /*f190*/  F2FP.F16.F32.PACK_AB R4, RZ, R4 ;  /* 0x00000004ff04723e */ /* 0x000fca00000000ff */
[----:B------:R0:W-:Y:S01]  /*f1a0*/  @P0 STG.E.U16 desc[UR14][R6.64+0xf2], R4 ;  /* 0x0000f20406000986 */ /* 0x0001e2000c10150e */
[----:B------:R-:W-:Y:S05]  /*f1b0*/  @!P2 BRA `(.L_x_528) ;  /* 0x000000000004a947 */ /* 0x000fea0003800000 */
[----:B------:R1:W5:Y:S02]  /*f1c0*/  LDG.E.LTC128B.U16 R15, desc[UR14][R8.64+0xf0] ;  /* 0x0000f00e080f7981 */ /* 0x000364000c1e1520 */
.L_x_528:
[----:B------:R-:W-:Y:S05]  /*f1d0*/  BSYNC B0 ;  /* 0x0000000000007941 */ /* 0x000fea0003800000 */
.L_x_527:
        /* <DEDUP_REMOVED lines=12> */
.L_x_530:
[----:B------:R-:W-:Y:S05]  /*f2a0*/  BSYNC B0 ;  /* 0x0000000000007941 */ /* 0x000fea0003800000 */
.L_x_529:
[----:B-----5:R-:W-:Y:S02]  /*f2b0*/  HADD2.F32 R15, -RZ, R15.H0_H0 ;  /* 0x2000000fff0f7230 */ /* 0x020fe40000004100 */
[----:B------:R-:W-:-:S03]  /*f2c0*/  VIADD R2, R2, UR8 ;  /* 0x0000000802027c36 */ /* 0x000fc60008000000 */
[----:B0-----:R-:W-:-:S04]  /*f2d0*/  FMUL R0, R15, UR16 ;  /* 0x000000100f007c20 */ /* 0x001fc80008400000 */
[----:B------:R-:W-:Y:S01]  /*f2e0*/  FFMA R0, R87, UR13, R0 ;  /* 0x0000000d57007c23 */ /* 0x000fe20008000000 */
[----:B------:R-:W-:Y:S06]  /*f2f0*/  @!P1 EXIT ;  /* 0x000000000000994d */ /* 0x000fec0003800000 */
[----:B------:R-:W-:Y:S01]  /*f300*/  F2FP.F16.F32.PACK_AB R0, RZ, R0 ;  /* 0x00000000ff00723e */ /* 0x000fe200000000ff */
[----:B------:R-:W-:-:S05]  /*f310*/  IMAD.MOV.U32 R3, RZ, RZ, R11 ;  /* 0x000000ffff037224 */ /* 0x000fca00078e000b */
[----:B------:R-:W-:Y:S01]  /*f320*/  STG.E.U16 desc[UR14][R2.64+0xf2], R0 ;  /* 0x0000f20002007986 */ /* 0x000fe2000c10150e */
[----:B------:R-:W-:Y:S05]  /*f330*/  EXIT ;  /* 0x000000000000794d */ /* 0x000fea0003800000 */
.L_x_28:
[----:B------:R-:W2:Y:S01]  /*f340*/  LDL.LU R7, [R1+0x8] ;  /* 0x0000080001077983 */ /* 0x000ea20000300800 */
[----:B------:R-:W-:-:S03]  /*f350*/  ULDC.64 UR6, c[0x0][0x5c8] ;  /* 0x0001720000067ab9 */ /* 0x000fc60000000a00 */
[----:B-1----:R-:W3:Y:S04]  /*f360*/  LDL.LU R6, [R1+0xc] ;  /* 0x00000c0001067983 */ /* 0x002ee80000300800 */
[----:B------:R-:W4:Y:S04]  /*f370*/  LDL.LU R8, [R1+0x18] ;  /* 0x0000180001087983 */ /* 0x000f280000300800 */
[----:B------:R-:W5:Y:S04]  /*f380*/  LDL.LU R252, [R1+0x4c] ;  /* 0x00004c0001fc7983 */ /* 0x000f680000300800 */
        /* <DEDUP_REMOVED lines=35> */
[----:B------:R-:W5:Y:S01]  /*f5c0*/  LDL.LU R232, [R1+0xdc] ;  /* 0x0000dc0001e87983 */ /* 0x000f620000300800 */
[----:B------:R-:W-:-:S03]  /*f5d0*/  LEA R2, P2, R4, UR6, 0x1 ;  /* 0x0000000604027c11 */ /* 0x000fc6000f8408ff */
[----:B------:R-:W5:Y:S04]  /*f5e0*/  LDL.LU R231, [R1+0xe0] ;  /* 0x0000e00001e77983 */ /* 0x000f680000300800 */
[----:B------:R-:W5:Y:S04]  /*f5f0*/  LDL.LU R233, [R1+0xe4] ;  /* 0x0000e40001e97983 */ /* 0x000f680000300800 */
[----:B------:R-:W5:Y:S04]  /*f600*/  LDL.LU R234, [R1+0xe8] ;  /* 0x0000e80001ea7983 */ /* 0x000f680000300800 */
[----:B------:R-:W5:Y:S01]  /*f610*/  LDL.LU R235, [R1+0xec] ;  /* 0x0000ec0001eb7983 */ /* 0x000f620000300800 */
[----:B------:R-:W-:-:S03]  /*f620*/  LEA.HI.X R3, R4, UR7, R3, 0x1, P2 ;  /* 0x0000000704037c11 */ /* 0x000fc600090f0c03 */
[----:B------:R-:W5:Y:S04]  /*f630*/  LDL.LU R236, [R1+0xf0] ;  /* 0x0000f00001ec7983 */ /* 0x000f680000300800 */
[----:B------:R-:W5:Y:S04]  /*f640*/  LDL.LU R237, [R1+0xf4] ;  /* 0x0000f40001ed7983 */ /* 0x000f680000300800 */
[----:B------:R-:W5:Y:S04]  /*f650*/  LDL.LU R238, [R1+0xf8] ;  /* 0x0000f80001ee7983 */ /* 0x000f680000300800 */
[----:B------:R-:W5:Y:S04]  /*f660*/  LDL.LU R239, [R1+0xfc] ;  /* 0x0000fc0001ef7983 */ /* 0x000f680000300800 */
[----:B------:R-:W4:Y:S04]  /*f670*/  LDL.LU R4, [R1+0x4] ;  /* 0x0000040001047983 */ /* 0x000f280000300800 */
[----:B------:R-:W5:Y:S01]  /*f680*/  LDL.LU R5, [R1] ;  /* 0x0000000001057983 */ /* 0x000f620000300800 */
[----:B------:R-:W-:Y:S01]  /*f690*/  ISETP.GT.AND P2, PT, R0, 0x1, P0 ;  /* 0x000000010000780c */ /* 0x000fe20000744270 */
[----:B------:R-:W-:-:S02]  /*f6a0*/  USHF.L.U32 UR9, UR4, 0x1, URZ ;  /* 0x0000000104097899 */ /* 0x000fc4000800063f */
[----:B------:R-:W-:Y:S01]  /*f6b0*/  USHF.L.U64.HI UR8, UR4, 0x1, UR5 ;  /* 0x0000000104087899 */ /* 0x000fe20008010205 */
[----:B--2---:R-:W-:Y:S01]  /*f6c0*/  FMUL R7, R7, UR13 ;  /* 0x0000000d07077c20 */ /* 0x004fe20008400000 */
[----:B---3--:R-:W-:-:S04]  /*f6d0*/  FMUL R6, R6, UR13 ;  /* 0x0000000d06067c20 */ /* 0x008fc80008400000 */
[----:B------:R-:W-:Y:S02]  /*f6e0*/  F2FP.F16.F32.PACK_AB R7, RZ, R7 ;  /* 0x00000007ff07723e */ /* 0x000fe400000000ff */
[----:B------:R-:W-:Y:S01]  /*f6f0*/  F2FP.F16.F32.PACK_AB R6, RZ, R6 ;  /* 0x00000006ff06723e */ /* 0x000fe200000000ff */
[----:B----4-:R-:W-:Y:S01]  /*f700*/  FMUL R4, R4, UR13 ;  /* 0x0000000d04047c20 */ /* 0x010fe20008400000 */
[----:B-----5:R-:W-:-:S04]  /*f710*/  FMUL R5, R5, UR13 ;  /* 0x0000000d05057c20 */ /* 0x020fc80008400000 */
[----:B------:R-:W-:Y:S02]  /*f720*/  F2FP.F16.F32.PACK_AB R4, RZ, R4 ;  /* 0x00000004ff04723e */ /* 0x000fe400000000ff */
[----:B------:R-:W-:-:S03]  /*f730*/  F2FP.F16.F32.PACK_AB R5, RZ, R5 ;  /* 0x00000005ff05723e */ /* 0x000fc600000000ff */
[----:B------:R1:W-:Y:S04]  /*f740*/  @P2 STG.E.U16 desc[UR14][R2.64+0x2], R4 ;  /* 0x0000020402002986 */ /* 0x0003e8000c10150e */
[----:B------:R2:W-:Y:S01]  /*f750*/  @P1 STG.E.U16 desc[UR14][R2.64], R5 ;  /* 0x0000000502001986 */ /* 0x0005e2000c10150e */
[----:B------:R-:W-:-:S04]  /*f760*/  ISETP.GT.AND P1, PT, R14, 0x8, PT ;  /* 0x000000080e00780c */ /* 0x000fc80003f24270 */
[----:B------:R-:W-:Y:S02]  /*f770*/  ISETP.GT.AND P2, PT, R0, RZ, P1 ;  /* 0x000000ff0000720c */ /* 0x000fe40000f44270 */
[----:B-1----:R-:W-:-:S04]  /*f780*/  IADD3 R4, P3, R2, UR9, RZ ;  /* 0x0000000902047c10 */ /* 0x002fc8000ff7e0ff */
[----:B--2---:R-:W-:-:S07]  /*f790*/  IADD3.X R5, R3, UR8, RZ, P3, !PT ;  /* 0x0000000803057c10 */ /* 0x004fce0009ffe4ff */
[----:B------:R1:W-:Y:S01]  /*f7a0*/  @P2 STG.E.U16 desc[UR14][R4.64], R7 ;  /* 0x0000000704002986 */ /* 0x0003e2000c10150e */
[----:B------:R-:W-:-:S03]  /*f7b0*/  ISETP.GT.AND P2, PT, R0, 0x1, P1 ;  /* 0x000000010000780c */ /* 0x000fc60000f44270 */
[----:B-1----:R-:W2:Y:S10]  /*f7c0*/  LDL.LU R7, [R1+0x14] ;  /* 0x0000140001077983 */ /* 0x002eb40000300800 */
[----:B------:R1:W-:Y:S04]  /*f7d0*/  @P2 STG.E.U16 desc[UR14][R4.64+0x2], R6 ;  /* 0x0000020604002986 */ /* 0x0003e8000c10150e */
[----:B-1----:R-:W3:Y:S01]  /*f7e0*/  LDL.LU R6, [R1+0x10] ;  /* 0x0000100001067983 */ /* 0x002ee20000300800 */
[----:B------:R-:W-:Y:S01]  /*f7f0*/  ISETP.GT.AND P2, PT, R0, 0x8, P0 ;  /* 0x000000080000780c */ /* 0x000fe20000744270 */
[----:B------:R-:W-:Y:S01]  /*f800*/  FMUL R8, R8, UR13 ;  /* 0x0000000d08087c20 */ /* 0x000fe20008400000 */
[----:B------:R-:W-:-:S02]  /*f810*/  ISETP.GT.AND P3, PT, R0, 0x9, P0 ;  /* 0x000000090000780c */ /* 0x000fc40000764270 */
[----:B------:R-:W-:Y:S01]  /*f820*/  ISETP.GT.AND P4, PT, R0, 0x8, P1 ;  /* 0x000000080000780c */ /* 0x000fe20000f84270 */
[----:B--2---:R-:W-:-:S05]  /*f830*/  FMUL R7, R7, UR13 ;  /* 0x0000000d07077c20 */ /* 0x004fca0008400000 */
[----:B------:R-:W-:Y:S01]  /*f840*/  F2FP.F16.F32.PACK_AB R7, RZ, R7 ;  /* 0x00000007ff07723e */ /* 0x000fe200000000ff */
[----:B---3--:R-:W-:-:S05]  /*f850*/  FMUL R6, R6, UR13 ;  /* 0x0000000d06067c20 */ /* 0x008fca0008400000 */
[----:B------:R-:W-:-:S04]  /*f860*/  F2FP.F16.F32.PACK_AB R6, RZ, R6 ;  /* 0x00000006ff06723e */ /* 0x000fc800000000ff */
[----:B------:R-:W-:Y:S02]  /*f870*/  PRMT R9, R6, 0x7610, R9 ;  /* 0x0000761006097816 */ /* 0x000fe40000000009 */
[----:B------:R-:W-:Y:S01]  /*f880*/  F2FP.F16.F32.PACK_AB R6, RZ, R8 ;  /* 0x00000008ff06723e */ /* 0x000fe200000000ff */
[----:B------:R1:W-:Y:S04]  /*f890*/  @P3 STG.E.U16 desc[UR14][R2.64+0x12], R7 ;  /* 0x0000120702003986 */ /* 0x0003e8000c10150e */
[----:B------:R-:W2:Y:S04]  /*f8a0*/  LDL.LU R8, [R1+0x28] ;  /* 0x0000280001087983 */ /* 0x000ea80000300800 */
[----:B------:R-:W-:Y:S04]  /*f8b0*/  @P2 STG.E.U16 desc[UR14][R2.64+0x10], R9 ;  /* 0x0000100902002986 */ /* 0x000fe8000c10150e */
[----:B-1----:R-:W3:Y:S04]  /*f8c0*/  LDL.LU R7, [R1+0x24] ;  /* 0x0000240001077983 */ /* 0x002ee80000300800 */
[----:B------:R1:W-:Y:S04]  /*f8d0*/  @P4 STG.E.U16 desc[UR14][R4.64+0x10], R6 ;  /* 0x0000100604004986 */ /* 0x0003e8000c10150e */
[----:B-1----:R-:W4:Y:S01]  /*f8e0*/  LDL.LU R6, [R1+0x1c] ;  /* 0x00001c0001067983 */ /* 0x002f220000300800 */
[----:B------:R-:W-:Y:S01]  /*f8f0*/  ISETP.GT.AND P2, PT, R0, 0x9, P1 ;  /* 0x000000090000780c */ /* 0x000fe20000f44270 */
[----:B----4-:R-:W-:-:S05]  /*f900*/  FMUL R6, R6, UR13 ;  /* 0x0000000d06067c20 */ /* 0x010fca0008400000 */
[----:B------:R-:W-:-:S07]  /*f910*/  F2FP.F16.F32.PACK_AB R6, RZ, R6 ;  /* 0x00000006ff06723e */ /* 0x000fce00000000ff */
[----:B------:R1:W-:Y:S04]  /*f920*/  @P2 STG.E.U16 desc[UR14][R4.64+0x12], R6 ;  /* 0x0000120604002986 */ /* 0x0003e8000c10150e */
[----:B-1----:R-:W4:Y:S01]  /*f930*/  LDL.LU R6, [R1+0x20] ;  /* 0x0000200001067983 */ /* 0x002f220000300800 */
[----:B--2---:R-:W-:Y:S01]  /*f940*/  FMUL R8, R8, UR13 ;  /* 0x0000000d08087c20 */ /* 0x004fe20008400000 */
[C---:B------:R-:W-:Y:S01]  /*f950*/  ISETP.GT.AND P2, PT, R0.reuse, 0x10, P0 ;  /* 0x000000100000780c */ /* 0x040fe20000744270 */
[----:B---3--:R-:W-:Y:S01]  /*f960*/  FMUL R7, R7, UR13 ;  /* 0x0000000d07077c20 */ /* 0x008fe20008400000 */
[C---:B------:R-:W-:Y:S02]  /*f970*/  ISETP.GT.AND P3, PT, R0.reuse, 0x11, P0 ;  /* 0x000000110000780c */ /* 0x040fe40000764270 */
[----:B------:R-:W-:-:S02]  /*f980*/  ISETP.GT.AND P4, PT, R0, 0x10, P1 ;  /* 0x000000100000780c */ /* 0x000fc40000f84270 */
[----:B------:R-:W-:Y:S01]  /*f990*/  F2FP.F16.F32.PACK_AB R7, RZ, R7 ;  /* 0x00000007ff07723e */ /* 0x000fe200000000ff */
[----:B----4-:R-:W-:-:S05]  /*f9a0*/  FMUL R6, R6, UR13 ;  /* 0x0000000d06067c20 */ /* 0x010fca0008400000 */
[----:B------:R-:W-:-:S04]  /*f9b0*/  F2FP.F16.F32.PACK_AB R6, RZ, R6 ;  /* 0x00000006ff06723e */ /* 0x000fc800000000ff */
[----:B------:R-:W-:Y:S02]  /*f9c0*/  PRMT R9, R6, 0x7610, R9 ;  /* 0x0000761006097816 */ /* 0x000fe40000000009 */
[----:B------:R-:W-:Y:S02]  /*f9d0*/  F2FP.F16.F32.PACK_AB R6, RZ, R8 ;  /* 0x00000008ff06723e */ /* 0x000fe400000000ff */
[----:B------:R-:W2:Y:S04]  /*f9e0*/  LDL.LU R8, [R1+0x2c] ;  /* 0x00002c0001087983 */ /* 0x000ea80000300800 */
[----:B------:R1:W-:Y:S01]  /*f9f0*/  @P2 STG.E.U16 desc[UR14][R2.64+0x20], R9 ;  /* 0x0000200902002986 */ /* 0x0003e2000c10150e */
[----:B------:R-:W-:-:S03]  /*fa00*/  ISETP.GT.AND P2, PT, R0, 0x11, P1 ;  /* 0x000000110000780c */ /* 0x000fc60000f44270 */
[----:B------:R-:W-:Y:S04]  /*fa10*/  @P3 STG.E.U16 desc[UR14][R2.64+0x22], R7 ;  /* 0x0000220702003986 */ /* 0x000fe8000c10150e */
[----:B------:R3:W-:Y:S04]  /*fa20*/  @P4 STG.E.U16 desc[UR14][R4.64+0x20], R6 ;  /* 0x0000200604004986 */ /* 0x0007e8000c10150e */
[----:B-1----:R-:W4:Y:S01]  /*fa30*/  LDL.LU R9, [R1+0x34] ;  /* 0x0000340001097983 */ /* 0x002f220000300800 */
[----:B--2---:R-:W-:-:S05]  /*fa40*/  FMUL R8, R8, UR13 ;  /* 0x0000000d08087c20 */ /* 0x004fca0008400000 */
[----:B------:R-:W-:-:S04]  /*fa50*/  F2FP.F16.F32.PACK_AB R8, RZ, R8 ;  /* 0x00000008ff08723e */ /* 0x000fc800000000ff */
[----:B---3--:R-:W-:Y:S02]  /*fa60*/  PRMT R6, R8, 0x7610, R6 ;  /* 0x0000761008067816 */ /* 0x008fe40000000006 */
[----:B------:R-:W2:Y:S04]  /*fa70*/  LDL.LU R8, [R1+0x30] ;  /* 0x0000300001087983 */ /* 0x000ea80000300800 */
[----:B------:R1:W-:Y:S04]  /*fa80*/  @P2 STG.E.U16 desc[UR14][R4.64+0x22], R6 ;  /* 0x0000220604002986 */ /* 0x0003e8000c10150e */
[----:B-1----:R-:W3:Y:S01]  /*fa90*/  LDL.LU R6, [R1+0x3c] ;  /* 0x00003c0001067983 */ /* 0x002ee20000300800 */
[----:B------:R-:W-:Y:S01]  /*faa0*/  ISETP.GT.AND P2, PT, R0, 0x18, P0 ;  /* 0x000000180000780c */ /* 0x000fe20000744270 */
[----:B----4-:R-:W-:Y:S01]  /*fab0*/  FMUL R9, R9, UR13 ;  /* 0x0000000d09097c20 */ /* 0x010fe20008400000 */
[----:B--2---:R-:W-:-:S05]  /*fac0*/  FMUL R8, R8, UR13 ;  /* 0x0000000d08087c20 */ /* 0x004fca0008400000 */
[----:B------:R-:W-:Y:S02]  /*fad0*/  F2FP.F16.F32.PACK_AB R7, RZ, R8 ;  /* 0x00000008ff07723e */ /* 0x000fe400000000ff */
[----:B------:R-:W-:Y:S02]  /*fae0*/  F2FP.F16.F32.PACK_AB R8, RZ, R9 ;  /* 0x00000009ff08723e */ /* 0x000fe400000000ff */
[----:B------:R-:W2:Y:S01]  /*faf0*/  LDL.LU R9, [R1+0x38] ;  /* 0x0000380001097983 */ /* 0x000ea20000300800 */
[C---:B------:R-:W-:Y:S02]  /*fb00*/  ISETP.GT.AND P3, PT, R0.reuse, 0x19, P0 ;  /* 0x000000190000780c */ /* 0x040fe40000764270 */
[----:B------:R-:W-:Y:S01]  /*fb10*/  ISETP.GT.AND P4, PT, R0, 0x18, P1 ;  /* 0x000000180000780c */ /* 0x000fe20000f84270 */
[----:B------:R1:W-:Y:S01]  /*fb20*/  @P2 STG.E.U16 desc[UR14][R2.64+0x30], R7 ;  /* 0x0000300702002986 */ /* 0x0003e2000c10150e */
[----:B---3--:R-:W-:-:S05]  /*fb30*/  FMUL R6, R6, UR13 ;  /* 0x0000000d06067c20 */ /* 0x008fca0008400000 */
[----:B------:R-:W-:Y:S01]  /*fb40*/  F2FP.F16.F32.PACK_AB R6, RZ, R6 ;  /* 0x00000006ff06723e */ /* 0x000fe200000000ff */
[----:B-1----:R-:W3:Y:S03]  /*fb50*/  LDL.LU R7, [R1+0x44] ;  /* 0x0000440001077983 */ /* 0x002ee60000300800 */
[----:B------:R-:W-:Y:S02]  /*fb60*/  PRMT R10, R6, 0x7610, R10 ;  /* 0x00007610060a7816 */ /* 0x000fe4000000000a */
[----:B------:R-:W4:Y:S04]  /*fb70*/  LDL.LU R6, [R1+0x40] ;  /* 0x0000400001067983 */ /* 0x000f280000300800 */
[----:B------:R1:W-:Y:S01]  /*fb80*/  @P3 STG.E.U16 desc[UR14][R2.64+0x32], R8 ;  /* 0x0000320802003986 */ /* 0x0003e2000c10150e */
[----:B------:R-:W-:-:S02]  /*fb90*/  ISETP.GT.AND P2, PT, R0, 0x19, P1 ;  /* 0x000000190000780c */ /* 0x000fc40000f44270 */
[----:B------:R-:W-:Y:S01]  /*fba0*/  ISETP.GT.AND P5, PT, R0, 0x30, P1 ;  /* 0x000000300000780c */ /* 0x000fe20000fa4270 */
[----:B------:R-:W-:Y:S01]  /*fbb0*/  FMUL R12, R12, UR13 ;  /* 0x0000000d0c0c7c20 */ /* 0x000fe20008400000 */
        /* <DEDUP_REMOVED lines=31> */
[----:B------:R-:W-:-:S02]  /*fdb0*/  USHF.L.U32 UR6, UR18, 0x6, URZ ;  /* 0x0000000612067899 */ /* 0x000fc4000800063f */
[----:B------:R-:W-:Y:S01]  /*fdc0*/  USHF.L.U64.HI UR7, UR18, 0x6, UR19 ;  /* 0x0000000612077899 */ /* 0x000fe20008010213 */
[----:B------:R-:W-:Y:S01]  /*fdd0*/  FMUL R152, R152, UR13 ;  /* 0x0000000d98987c20 */ /* 0x000fe20008400000 */
[----:B------:R-:W-:Y:S01]  /*fde0*/  FMUL R153, R153, UR13 ;  /* 0x0000000d99997c20 */ /* 0x000fe20008400000 */
[----:B------:R-:W-:Y:S01]  /*fdf0*/  FMUL R154, R154, UR13 ;  /* 0x0000000d9a9a7c20 */ /* 0x000fe20008400000 */
[----:B------:R-:W-:Y:S01]  /*fe00*/  FMUL R155, R155, UR13 ;  /* 0x0000000d9b9b7c20 */ /* 0x000fe20008400000 */
[----:B--2---:R-:W-:-:S05]  /*fe10*/  FMUL R9, R9, UR13 ;  /* 0x0000000d09097c20 */ /* 0x004fca0008400000 */
[----:B------:R-:W-:Y:S01]  /*fe20*/  F2FP.F16.F32.PACK_AB R9, RZ, R9 ;  /* 0x00000009ff09723e */ /* 0x000fe200000000ff */
[----:B----4-:R-:W-:-:S05]  /*fe30*/  FMUL R6, R6, UR13 ;  /* 0x0000000d06067c20 */ /* 0x010fca0008400000 */
[----:B-1----:R-:W-:Y:S02]  /*fe40*/  F2FP.F16.F32.PACK_AB R8, RZ, R6 ;  /* 0x00000006ff08723e */ /* 0x002fe400000000ff */
[----:B------:R-:W2:Y:S04]  /*fe50*/  LDL.LU R6, [R1+0x48] ;  /* 0x0000480001067983 */ /* 0x000ea80000300800 */
[----:B------:R1:W-:Y:S04]  /*fe60*/  @P4 STG.E.U16 desc[UR14][R4.64+0x30], R9 ;  /* 0x0000300904004986 */ /* 0x0003e8000c10150e */
[----:B------:R-:W-:Y:S01]  /*fe70*/  @P2 STG.E.U16 desc[UR14][R4.64+0x32], R10 ;  /* 0x0000320a04002986 */ /* 0x000fe2000c10150e */
[C---:B------:R-:W-:Y:S01]  /*fe80*/  ISETP.GT.AND P2, PT, R0.reuse, 0x20, P0 ;  /* 0x000000200000780c */ /* 0x040fe20000744270 */
[----:B---3--:R-:W-:Y:S01]  /*fe90*/  FMUL R7, R7, UR13 ;  /* 0x0000000d07077c20 */ /* 0x008fe20008400000 */
[----:B------:R-:W-:-:S02]  /*fea0*/  ISETP.GT.AND P3, PT, R0, 0x21, P0 ;  /* 0x000000210000780c */ /* 0x000fc40000764270 */
[----:B------:R-:W-:Y:S02]  /*feb0*/  ISETP.GT.AND P4, PT, R0, 0x20, P1 ;  /* 0x000000200000780c */ /* 0x000fe40000f84270 */
[----:B------:R-:W-:-:S07]  /*fec0*/  F2FP.F16.F32.PACK_AB R7, RZ, R7 ;  /* 0x00000007ff07723e */ /* 0x000fce00000000ff */
[----:B------:R3:W-:Y:S01]  /*fed0*/  @P2 STG.E.U16 desc[UR14][R2.64+0x40], R8 ;  /* 0x0000400802002986 */ /* 0x0007e2000c10150e */
[----:B------:R-:W-:Y:S02]  /*fee0*/  ISETP.GT.AND P2, PT, R0, 0x21, P1 ;  /* 0x000000210000780c */ /* 0x000fe40000f44270 */
[----:B-1----:R-:W-:Y:S01]  /*fef0*/  PRMT R9, R7, 0x7610, R9 ;  /* 0x0000761007097816 */ /* 0x002fe20000000009 */
[----:B------:R-:W-:-:S04]  /*ff00*/  FMUL R7, R250, UR13 ;  /* 0x0000000dfa077c20 */ /* 0x000fc80008400000 */
[----:B------:R1:W-:Y:S01]  /*ff10*/  @P3 STG.E.U16 desc[UR14][R2.64+0x42], R9 ;  /* 0x0000420902003986 */ /* 0x0003e2000c10150e */
[----:B------:R-:W-:Y:S01]  /*ff20*/  ISETP.GT.AND P3, PT, R0, 0x29, P0 ;  /* 0x000000290000780c */ /* 0x000fe20000764270 */
[----:B---3--:R-:W-:Y:S01]  /*ff30*/  FMUL R8, R249, UR13 ;  /* 0x0000000df9087c20 */ /* 0x008fe20008400000 */
[----:B------:R-:W-:-:S04]  /*ff40*/  F2FP.F16.F32.PACK_AB R7, RZ, R7 ;  /* 0x00000007ff07723e */ /* 0x000fc800000000ff */
[----:B------:R-:W-:Y:S02]  /*ff50*/  F2FP.F16.F32.PACK_AB R8, RZ, R8 ;  /* 0x00000008ff08723e */ /* 0x000fe400000000ff */
[----:B------:R-:W-:Y:S02]  /*ff60*/  PRMT R15, R7, 0x7610, R15 ;  /* 0x00007610070f7816 */ /* 0x000fe4000000000f */
[----:B------:R-:W-:Y:S01]  /*ff70*/  PRMT R17, R8, 0x7610, R17 ;  /* 0x0000761008117816 */ /* 0x000fe20000000011 */
[----:B------:R-:W-:Y:S01]  /*ff80*/  FMUL R7, R247, UR13 ;  /* 0x0000000df7077c20 */ /* 0x000fe20008400000 */
[----:B------:R-:W-:-:S04]  /*ff90*/  FMUL R8, R246, UR13 ;  /* 0x0000000df6087c20 */ /* 0x000fc80008400000 */
[----:B------:R-:W-:Y:S02]  /*ffa0*/  F2FP.F16.F32.PACK_AB R7, RZ, R7 ;  /* 0x00000007ff07723e */ /* 0x000fe400000000ff */
[----:B------:R-:W-:Y:S01]  /*ffb0*/  F2FP.F16.F32.PACK_AB R8, RZ, R8 ;  /* 0x00000008ff08723e */ /* 0x000fe200000000ff */
[----:B-1----:R-:W-:Y:S01]  /*ffc0*/  FMUL R9, R245, UR13 ;  /* 0x0000000df5097c20 */ /* 0x002fe20008400000 */
[----:B------:R-:W-:-:S04]  /*ffd0*/  F2FP.F16.F32.PACK_AB R12, RZ, R12 ;  /* 0x0000000cff0c723e */ /* 0x000fc800000000ff */
[----:B------:R-:W-:Y:S02]  /*ffe0*/  F2FP.F16.F32.PACK_AB R9, RZ, R9 ;  /* 0x00000009ff09723e */ /* 0x000fe400000000ff */
[----:B------:R-:W-:Y:S02]  /*fff0*/  F2FP.F16.F32.PACK_AB R16, RZ, R16 ;  /* 0x00000010ff10723e */ /* 0x000fe400000000ff */
[----:B------:R-:W-:Y:S02]  /*10000*/  F2FP.F16.F32.PACK_AB R18, RZ, R18 ;  /* 0x00000012ff12723e */ /* 0x000fe400000000ff */
[----:B------:R-:W-:Y:S02]  /*10010*/  F2FP.F16.F32.PACK_AB R20, RZ, R20 ;  /* 0x00000014ff14723e */ /* 0x000fe400000000ff */
[----:B------:R-:W-:Y:S02]  /*10020*/  F2FP.F16.F32.PACK_AB R19, RZ, R19 ;  /* 0x00000013ff13723e */ /* 0x000fe400000000ff */
[----:B------:R-:W-:-:S02]  /*10030*/  F2FP.F16.F32.PACK_AB R21, RZ, R21 ;  /* 0x00000015ff15723e */ /* 0x000fc400000000ff */
        /* <DEDUP_REMOVED lines=25> */
[----:B------:R-:W-:Y:S01]  /*101d0*/  F2FP.F16.F32.PACK_AB R239, RZ, R239 ;  /* 0x000000efffef723e */ /* 0x000fe200000000ff */
[----:B--2---:R-:W-:-:S05]  /*101e0*/  FMUL R6, R6, UR13 ;  /* 0x0000000d06067c20 */ /* 0x004fca0008400000 */
[----:B------:R-:W-:-:S04]  /*101f0*/  F2FP.F16.F32.PACK_AB R6, RZ, R6 ;  /* 0x00000006ff06723e */ /* 0x000fc800000000ff */
[----:B------:R-:W-:Y:S01]  /*10200*/  PRMT R10, R6, 0x7610, R10 ;  /* 0x00007610060a7816 */ /* 0x000fe2000000000a */
[----:B------:R-:W-:-:S05]  /*10210*/  FMUL R6, R252, UR13 ;  /* 0x0000000dfc067c20 */ /* 0x000fca0008400000 */
[----:B------:R-:W-:-:S04]  /*10220*/  F2FP.F16.F32.PACK_AB R6, RZ, R6 ;  /* 0x00000006ff06723e */ /* 0x000fc800000000ff */
[----:B------:R-:W-:Y:S01]  /*10230*/  PRMT R11, R6, 0x7610, R11 ;  /* 0x00007610060b7816 */ /* 0x000fe2000000000b */
[----:B------:R1:W-:Y:S01]  /*10240*/  @P4 STG.E.U16 desc[UR14][R4.64+0x40], R10 ;  /* 0x0000400a04004986 */ /* 0x0003e2000c10150e */
[----:B------:R-:W-:-:S03]  /*10250*/  FMUL R6, R251, UR13 ;  /* 0x0000000dfb067c20 */ /* 0x000fc60008400000 */
[----:B------:R2:W-:Y:S01]  /*10260*/  @P2 STG.E.U16 desc[UR14][R4.64+0x42], R11 ;  /* 0x0000420b04002986 */ /* 0x0005e2000c10150e */
[C---:B------:R-:W-:Y:S02]  /*10270*/  ISETP.GT.AND P2, PT, R0.reuse, 0x28, P0 ;  /* 0x000000280000780c */ /* 0x040fe40000744270 */
[----:B------:R-:W-:Y:S02]  /*10280*/  ISETP.GT.AND P4, PT, R0, 0x28, P1 ;  /* 0x000000280000780c */ /* 0x000fe40000f84270 */
[----:B------:R-:W-:-:S04]  /*10290*/  F2FP.F16.F32.PACK_AB R6, RZ, R6 ;  /* 0x00000006ff06723e */ /* 0x000fc800000000ff */
[----:B------:R-:W-:Y:S01]  /*102a0*/  PRMT R13, R6, 0x7610, R13 ;  /* 0x00007610060d7816 */ /* 0x000fe2000000000d */
[----:B------:R-:W-:Y:S01]  /*102b0*/  @P3 STG.E.U16 desc[UR14][R2.64+0x52], R15 ;  /* 0x0000520f02003986 */ /* 0x000fe2000c10150e */
[----:B------:R-:W-:-:S03]  /*102c0*/  ISETP.GT.AND P3, PT, R0, 0x30, P0 ;  /* 0x000000300000780c */ /* 0x000fc60000764270 */
[----:B------:R3:W-:Y:S01]  /*102d0*/  @P2 STG.E.U16 desc[UR14][R2.64+0x50], R13 ;  /* 0x0000500d02002986 */ /* 0x0007e2000c10150e */
[----:B------:R-:W-:Y:S01]  /*102e0*/  ISETP.GT.AND P2, PT, R0, 0x29, P1 ;  /* 0x000000290000780c */ /* 0x000fe20000f44270 */
[----:B------:R-:W-:Y:S02]  /*102f0*/  FMUL R6, R248, UR13 ;  /* 0x0000000df8067c20 */ /* 0x000fe40008400000 */
[----:B------:R4:W-:Y:S01]  /*10300*/  @P4 STG.E.U16 desc[UR14][R4.64+0x50], R17 ;  /* 0x0000501104004986 */ /* 0x0009e2000c10150e */
[----:B------:R-:W-:Y:S02]  /*10310*/  ISETP.GT.AND P4, PT, R0, 0x31, P0 ;  /* 0x000000310000780c */ /* 0x000fe40000784270 */
[----:B------:R-:W-:Y:S01]  /*10320*/  F2FP.F16.F32.PACK_AB R6, RZ, R6 ;  /* 0x00000006ff06723e */ /* 0x000fe200000000ff */
[----:B-1----:R-:W-:Y:S01]  /*10330*/  FMUL R10, R244, UR13 ;  /* 0x0000000df40a7c20 */ /* 0x002fe20008400000 */
[----:B--2---:R-:W-:-:S05]  /*10340*/  FMUL R11, R243, UR13 ;  /* 0x0000000df30b7c20 */ /* 0x004fca0008400000 */
[----:B------:R-:W-:Y:S01]  /*10350*/  @P2 STG.E.U16 desc[UR14][R4.64+0x52], R6 ;  /* 0x0000520604002986 */ /* 0x000fe2000c10150e */
[----:B------:R-:W-:-:S03]  /*10360*/  ISETP.GT.AND P2, PT, R0, 0x31, P1 ;  /* 0x000000310000780c */ /* 0x000fc60000f44270 */
[----:B------:R-:W-:Y:S01]  /*10370*/  @P3 STG.E.U16 desc[UR14][R2.64+0x60], R7 ;  /* 0x0000600702003986 */ /* 0x000fe2000c10150e */
[----:B------:R-:W-:-:S03]  /*10380*/  ISETP.GT.AND P3, PT, R0, 0x38, P0 ;  /* 0x000000380000780c */ /* 0x000fc60000764270 */
[----:B------:R-:W-:Y:S01]  /*10390*/  @P4 STG.E.U16 desc[UR14][R2.64+0x62], R8 ;  /* 0x0000620802004986 */ /* 0x000fe2000c10150e */
[C---:B------:R-:W-:Y:S02]  /*103a0*/  ISETP.GT.AND P4, PT, R0.reuse, 0x39, P0 ;  /* 0x000000390000780c */ /* 0x040fe40000784270 */
[----:B------:R-:W-:Y:S02]  /*103b0*/  F2FP.F16.F32.PACK_AB R10, RZ, R10 ;  /* 0x0000000aff0a723e */ /* 0x000fe400000000ff */
[----:B------:R-:W-:Y:S01]  /*103c0*/  F2FP.F16.F32.PACK_AB R11, RZ, R11 ;  /* 0x0000000bff0b723e */ /* 0x000fe200000000ff */
[----:B------:R-:W-:Y:S01]  /*103d0*/  @P5 STG.E.U16 desc[UR14][R4.64+0x60], R9 ;  /* 0x0000600904005986 */ /* 0x000fe2000c10150e */
[----:B------:R-:W-:-:S03]  /*103e0*/  ISETP.GT.AND P5, PT, R0, 0x38, P1 ;  /* 0x000000380000780c */ /* 0x000fc60000fa4270 */
[----:B------:R-:W-:Y:S01]  /*103f0*/  @P2 STG.E.U16 desc[UR14][R4.64+0x62], R10 ;  /* 0x0000620a04002986 */ /* 0x000fe2000c10150e */
[----:B------:R-:W-:Y:S01]  /*10400*/  ISETP.GT.AND P2, PT, R0, 0x39, P1 ;  /* 0x000000390000780c */ /* 0x000fe20000f44270 */
[----:B---3--:R-:W-:Y:S02]  /*10410*/  FMUL R13, R242, UR13 ;  /* 0x0000000df20d7c20 */ /* 0x008fe40008400000 */
[----:B------:R-:W-:Y:S01]  /*10420*/  @P3 STG.E.U16 desc[UR14][R2.64+0x70], R11 ;  /* 0x0000700b02003986 */ /* 0x000fe2000c10150e */
[C---:B------:R-:W-:Y:S01]  /*10430*/  ISETP.GT.AND P3, PT, R0.reuse, 0x40, P0 ;  /* 0x000000400000780c */ /* 0x040fe20000764270 */
[----:B------:R-:W-:Y:S02]  /*10440*/  FMUL R15, R241, UR13 ;  /* 0x0000000df10f7c20 */ /* 0x000fe40008400000 */
[----:B------:R-:W-:Y:S01]  /*10450*/  @P4 STG.E.U16 desc[UR14][R2.64+0x72], R12 ;  /* 0x0000720c02004986 */ /* 0x000fe2000c10150e */
[----:B------:R-:W-:Y:S02]  /*10460*/  ISETP.GT.AND P4, PT, R0, 0x41, P0 ;  /* 0x000000410000780c */ /* 0x000fe40000784270 */
[----:B------:R-:W-:-:S02]  /*10470*/  F2FP.F16.F32.PACK_AB R13, RZ, R13 ;  /* 0x0000000dff0d723e */ /* 0x000fc400000000ff */
[----:B------:R-:W-:-:S03]  /*10480*/  F2FP.F16.F32.PACK_AB R15, RZ, R15 ;  /* 0x0000000fff0f723e */ /* 0x000fc600000000ff */
[----:B------:R-:W-:Y:S01]  /*10490*/  @P5 STG.E.U16 desc[UR14][R4.64+0x70], R13 ;  /* 0x0000700d04005986 */ /* 0x000fe2000c10150e */
[----:B------:R-:W-:-:S03]  /*104a0*/  ISETP.GT.AND P5, PT, R0, 0x40, P1 ;  /* 0x000000400000780c */ /* 0x000fc60000fa4270 */
[----:B------:R-:W-:Y:S01]  /*104b0*/  @P2 STG.E.U16 desc[UR14][R4.64+0x72], R15 ;  /* 0x0000720f04002986 */ /* 0x000fe2000c10150e */
[----:B------:R-:W-:Y:S01]  /*104c0*/  ISETP.GT.AND P2, PT, R0, 0x41, P1 ;  /* 0x000000410000780c */ /* 0x000fe20000f44270 */
[----:B----4-:R-:W-:Y:S02]  /*104d0*/  FMUL R17, R240, UR13 ;  /* 0x0000000df0117c20 */ /* 0x010fe40008400000 */
[----:B------:R-:W-:Y:S01]  /*104e0*/  @P3 STG.E.U16 desc[UR14][R2.64+0x80], R16 ;  /* 0x0000801002003986 */ /* 0x000fe2000c10150e */
[----:B------:R-:W-:-:S03]  /*104f0*/  ISETP.GT.AND P3, PT, R0, 0x48, P0 ;  /* 0x000000480000780c */ /* 0x000fc60000764270 */
[----:B------:R-:W-:Y:S01]  /*10500*/  @P4 STG.E.U16 desc[UR14][R2.64+0x82], R18 ;  /* 0x0000821202004986 */ /* 0x000fe2000c10150e */
[----:B------:R-:W-:Y:S02]  /*10510*/  ISETP.GT.AND P4, PT, R0, 0x49, P0 ;  /* 0x000000490000780c */ /* 0x000fe40000784270 */
[----:B------:R-:W-:-:S05]  /*10520*/  F2FP.F16.F32.PACK_AB R17, RZ, R17 ;  /* 0x00000011ff11723e */ /* 0x000fca00000000ff */
[----:B------:R-:W-:Y:S01]  /*10530*/  @P5 STG.E.U16 desc[UR14][R4.64+0x80], R17 ;  /* 0x0000801104005986 */ /* 0x000fe2000c10150e */
[----:B------:R-:W-:-:S03]  /*10540*/  ISETP.GT.AND P5, PT, R0, 0x48, P1 ;  /* 0x000000480000780c */ /* 0x000fc60000fa4270 */
        /* <DEDUP_REMOVED lines=43> */
[C---:B------:R-:W-:Y:S02]  /*10800*/  ISETP.GT.AND P3, PT, R0.reuse, 0x78, P0 ;  /* 0x000000780000780c */ /* 0x040fe40000764270 */
[C---:B------:R-:W-:Y:S01]  /*10810*/  ISETP.GT.AND P0, PT, R0.reuse, 0x79, P0 ;  /* 0x000000790000780c */ /* 0x040fe20000704270 */
[----:B------:R-:W-:Y:S01]  /*10820*/  @P4 STG.E.U16 desc[UR14][R2.64+0xe2], R233 ;  /* 0x0000e2e902004986 */ /* 0x000fe2000c10150e */
[C---:B------:R-:W-:Y:S02]  /*10830*/  ISETP.GT.AND P4, PT, R0.reuse, 0x78, P1 ;  /* 0x000000780000780c */ /* 0x040fe40000f84270 */
[----:B------:R-:W-:Y:S01]  /*10840*/  ISETP.GT.AND P1, PT, R0, 0x79, P1 ;  /* 0x000000790000780c */ /* 0x000fe20000f24270 */
[----:B------:R-:W-:Y:S01]  /*10850*/  @P5 STG.E.U16 desc[UR14][R4.64+0xe0], R234 ;  /* 0x0000e0ea04005986 */ /* 0x000fe2000c10150e */
[----:B------:R-:W-:-:S03]  /*10860*/  USHF.L.U32 UR10, UR6, 0x1, URZ ;  /* 0x00000001060a7899 */ /* 0x000fc6000800063f */
[----:B------:R-:W-:Y:S04]  /*10870*/  @P2 STG.E.U16 desc[UR14][R4.64+0xe2], R235 ;  /* 0x0000e2eb04002986 */ /* 0x000fe8000c10150e */
[----:B------:R-:W-:Y:S04]  /*10880*/  @P3 STG.E.U16 desc[UR14][R2.64+0xf0], R236 ;  /* 0x0000f0ec02003986 */ /* 0x000fe8000c10150e */
[----:B------:R-:W-:Y:S01]  /*10890*/  @P0 STG.E.U16 desc[UR14][R2.64+0xf2], R237 ;  /* 0x0000f2ed02000986 */ /* 0x000fe2000c10150e */
[----:B------:R-:W-:-:S03]  /*108a0*/  ISETP.GT.AND P0, PT, R14, 0x48, PT ;  /* 0x000000480e00780c */ /* 0x000fc60003f04270 */
[----:B------:R-:W-:Y:S01]  /*108b0*/  @P4 STG.E.U16 desc[UR14][R4.64+0xf0], R238 ;  /* 0x0000f0ee04004986 */ /* 0x000fe2000c10150e */
[----:B------:R-:W-:-:S03]  /*108c0*/  USHF.L.U64.HI UR6, UR6, 0x1, UR7 ;  /* 0x0000000106067899 */ /* 0x000fc60008010207 */
[----:B------:R1:W-:Y:S01]  /*108d0*/  @P1 STG.E.U16 desc[UR14][R4.64+0xf2], R239 ;  /* 0x0000f2ef04001986 */ /* 0x0003e2000c10150e */
[----:B------:R-:W-:Y:S02]  /*108e0*/  ISETP.GT.AND P1, PT, R14, 0x40, PT ;  /* 0x000000400e00780c */ /* 0x000fe40003f24270 */
[C---:B------:R-:W-:Y:S02]  /*108f0*/  ISETP.GT.AND P3, PT, R0.reuse, RZ, P0 ;  /* 0x000000ff0000720c */ /* 0x040fe40000764270 */
[C---:B------:R-:W-:Y:S02]  /*10900*/  ISETP.GT.AND P5, PT, R0.reuse, RZ, P1 ;  /* 0x000000ff0000720c */ /* 0x040fe40000fa4270 */
[----:B------:R-:W-:Y:S02]  /*10910*/  ISETP.GT.AND P4, PT, R0, 0x1, P1 ;  /* 0x000000010000780c */ /* 0x000fe40000f84270 */
[----:B-1----:R-:W-:Y:S02]  /*10920*/  IADD3 R4, P6, R2, UR10, RZ ;  /* 0x0000000a02047c10 */ /* 0x002fe4000ffde0ff */
[----:B------:R-:W-:-:S02]  /*10930*/  ISETP.GT.AND P2, PT, R0, 0x1, P0 ;  /* 0x000000010000780c */ /* 0x000fc40000744270 */
[----:B------:R-:W-:Y:S02]  /*10940*/  IADD3.X R5, R3, UR6, RZ, P6, !PT ;  /* 0x0000000603057c10 */ /* 0x000fe4000b7fe4ff */
[----:B------:R-:W-:Y:S02]  /*10950*/  IADD3 R10, P6, R4, UR9, RZ ;  /* 0x00000009040a7c10 */ /* 0x000fe4000ffde0ff */
[----:B------:R-:W-:Y:S02]  /*10960*/  F2FP.F16.F32.PACK_AB R152, RZ, R152 ;  /* 0x00000098ff98723e */ /* 0x000fe400000000ff */
[----:B------:R-:W-:Y:S02]  /*10970*/  F2FP.F16.F32.PACK_AB R153, RZ, R153 ;  /* 0x00000099ff99723e */ /* 0x000fe400000000ff */
[----:B------:R-:W-:Y:S02]  /*10980*/  F2FP.F16.F32.PACK_AB R154, RZ, R154 ;  /* 0x0000009aff9a723e */ /* 0x000fe400000000ff */
[----:B------:R-:W-:Y:S01]  /*10990*/  IADD3.X R11, R5, UR8, RZ, P6, !PT ;  /* 0x00000008050b7c10 */ /* 0x000fe2000b7fe4ff */
[----:B------:R-:W-:Y:S01]  /*109a0*/  FMUL R6, R156, UR13 ;  /* 0x0000000d9c067c20 */ /* 0x000fe20008400000 */
[----:B------:R-:W-:Y:S01]  /*109b0*/  F2FP.F16.F32.PACK_AB R155, RZ, R155 ;  /* 0x0000009bff9b723e */ /* 0x000fe200000000ff */
[----:B------:R-:W-:Y:S01]  /*109c0*/  @P5 STG.E.U16 desc[UR14][R4.64], R152 ;  /* 0x0000009804005986 */ /* 0x000fe2000c10150e */
[----:B------:R-:W-:-:S03]  /*109d0*/  FMUL R7, R157, UR13 ;  /* 0x0000000d9d077c20 */ /* 0x000fc60008400000 */
[----:B------:R-:W-:Y:S01]  /*109e0*/  @P4 STG.E.U16 desc[UR14][R4.64+0x2], R153 ;  /* 0x0000029904004986 */ /* 0x000fe2000c10150e */
[----:B------:R-:W-:-:S03]  /*109f0*/  ISETP.GT.AND P4, PT, R0, 0x9, P1 ;  /* 0x000000090000780c */ /* 0x000fc60000f84270 */
[----:B------:R-:W-:Y:S01]  /*10a00*/  @P3 STG.E.U16 desc[UR14][R10.64], R154 ;  /* 0x0000009a0a003986 */ /* 0x000fe2000c10150e */
[C---:B------:R-:W-:Y:S01]  /*10a10*/  ISETP.GT.AND P3, PT, R0.reuse, 0x8, P1 ;  /* 0x000000080000780c */ /* 0x040fe20000f64270 */
[----:B------:R-:W-:Y:S01]  /*10a20*/  IMAD.U32 R9, RZ, RZ, UR9 ;  /* 0x00000009ff097e24 */ /* 0x000fe2000f8e00ff */
[----:B------:R-:W-:Y:S01]  /*10a30*/  F2FP.F16.F32.PACK_AB R6, RZ, R6 ;  /* 0x00000006ff06723e */ /* 0x000fe200000000ff */
[----:B------:R1:W-:Y:S01]  /*10a40*/  @P2 STG.E.U16 desc[UR14][R10.64+0x2], R155 ;  /* 0x0000029b0a002986 */ /* 0x0003e2000c10150e */
[----:B------:R-:W-:Y:S01]  /*10a50*/  ISETP.GT.AND P2, PT, R0, 0x8, P0 ;  /* 0x000000080000780c */ /* 0x000fe20000744270 */
[----:B------:R-:W-:Y:S01]  /*10a60*/  FMUL R8, R158, UR13 ;  /* 0x0000000d9e087c20 */ /* 0x000fe20008400000 */
[----:B------:R-:W-:-:S04]  /*10a70*/  F2FP.F16.F32.PACK_AB R7, RZ, R7 ;  /* 0x00000007ff07723e */ /* 0x000fc800000000ff */
[----:B------:R-:W-:Y:S02]  /*10a80*/  F2FP.F16.F32.PACK_AB R8, RZ, R8 ;  /* 0x00000008ff08723e */ /* 0x000fe400000000ff */
[----:B-1----:R-:W-:Y:S01]  /*10a90*/  PRMT R10, R6, 0x7610, R10 ;  /* 0x00007610060a7816 */ /* 0x002fe2000000000a */
[----:B------:R-:W-:Y:S01]  /*10aa0*/  IMAD.U32 R11, RZ, RZ, UR8 ;  /* 0x00000008ff0b7e24 */ /* 0x000fe2000f8e00ff */
[----:B------:R-:W-:Y:S02]  /*10ab0*/  IADD3 R6, P5, P6, R9, UR10, R2 ;  /* 0x0000000a09067c10 */ /* 0x000fe4000febe002 */
[----:B------:R-:W-:Y:S02]  /*10ac0*/  PRMT R9, R7, 0x7610, R9 ;  /* 0x0000761007097816 */ /* 0x000fe40000000009 */
[----:B------:R-:W-:Y:S01]  /*10ad0*/  IADD3.X R7, R11, UR6, R3, P5, P6 ;  /* 0x000000060b077c10 */ /* 0x000fe2000afec403 */
[----:B------:R-:W-:Y:S01]  /*10ae0*/  @P3 STG.E.U16 desc[UR14][R4.64+0x10], R10 ;  /* 0x0000100a04003986 */ /* 0x000fe2000c10150e */
[----:B------:R-:W-:-:S03]  /*10af0*/  ISETP.GT.AND P3, PT, R0, 0x9, P0 ;  /* 0x000000090000780c */ /* 0x000fc60000764270 */
[----:B------:R-:W-:Y:S01]  /*10b00*/  @P4 STG.E.U16 desc[UR14][R4.64+0x12], R9 ;  /* 0x0000120904004986 */ /* 0x000fe2000c10150e */
[C---:B------:R-:W-:Y:S01]  /*10b10*/  ISETP.GT.AND P4, PT, R0.reuse, 0x10, P1 ;  /* 0x000000100000780c */ /* 0x040fe20000f84270 */
[----:B------:R-:W-:Y:S01]  /*10b20*/  FMUL R159, R159, UR13 ;  /* 0x0000000d9f9f7c20 */ /* 0x000fe20008400000 */
[C---:B------:R-:W-:Y:S01]  /*10b30*/  ISETP.GT.AND P5, PT, R0.reuse, 0x11, P1 ;  /* 0x000000110000780c */ /* 0x040fe20000fa4270 */
[----:B------:R-:W-:Y:S01]  /*10b40*/  @P2 STG.E.U16 desc[UR14][R6.64+0x10], R8 ;  /* 0x0000100806002986 */ /* 0x000fe2000c10150e */
[----:B------:R-:W-:Y:S01]  /*10b50*/  ISETP.GT.AND P2, PT, R0, 0x10, P0 ;  /* 0x000000100000780c */ /* 0x000fe20000744270 */
[----:B------:R-:W-:Y:S01]  /*10b60*/  FMUL R160, R160, UR13 ;  /* 0x0000000da0a07c20 */ /* 0x000fe20008400000 */
[----:B------:R-:W-:Y:S01]  /*10b70*/  FMUL R161, R161, UR13 ;  /* 0x0000000da1a17c20 */ /* 0x000fe20008400000 */
[----:B------:R-:W-:Y:S01]  /*10b80*/  FMUL R162, R162, UR13 ;  /* 0x0000000da2a27c20 */ /* 0x000fe20008400000 */
[----:B------:R-:W-:Y:S02]  /*10b90*/  F2FP.F16.F32.PACK_AB R159, RZ, R159 ;  /* 0x0000009fff9f723e */ /* 0x000fe400000000ff */
[----:B------:R-:W-:-:S02]  /*10ba0*/  F2FP.F16.F32.PACK_AB R160, RZ, R160 ;  /* 0x000000a0ffa0723e */ /* 0x000fc400000000ff */
[----:B------:R-:W-:Y:S02]  /*10bb0*/  F2FP.F16.F32.PACK_AB R161, RZ, R161 ;  /* 0x000000a1ffa1723e */ /* 0x000fe400000000ff */
[----:B------:R-:W-:Y:S01]  /*10bc0*/  F2FP.F16.F32.PACK_AB R162, RZ, R162 ;  /* 0x000000a2ffa2723e */ /* 0x000fe200000000ff */
[----:B------:R-:W-:Y:S01]  /*10bd0*/  @P3 STG.E.U16 desc[UR14][R6.64+0x12], R159 ;  /* 0x0000129f06003986 */ /* 0x000fe2000c10150e */
[----:B------:R-:W-:-:S03]  /*10be0*/  ISETP.GT.AND P3, PT, R0, 0x11, P0 ;  /* 0x000000110000780c */ /* 0x000fc60000764270 */
[----:B------:R-:W-:Y:S01]  /*10bf0*/  @P4 STG.E.U16 desc[UR14][R4.64+0x20], R160 ;  /* 0x000020a004004986 */ /* 0x000fe2000c10150e */
[C---:B------:R-:W-:Y:S01]  /*10c00*/  ISETP.GT.AND P4, PT, R0.reuse, 0x18, P1 ;  /* 0x000000180000780c */ /* 0x040fe20000f84270 */
[----:B------:R-:W-:Y:S02]  /*10c10*/  FMUL R163, R163, UR13 ;  /* 0x0000000da3a37c20 */ /* 0x000fe40008400000 */
[----:B------:R-:W-:Y:S01]  /*10c20*/  @P5 STG.E.U16 desc[UR14][R4.64+0x22], R161 ;  /* 0x000022a104005986 */ /* 0x000fe2000c10150e */
[----:B------:R-:W-:Y:S01]  /*10c30*/  ISETP.GT.AND P5, PT, R0, 0x19, P1 ;  /* 0x000000190000780c */ /* 0x000fe20000fa4270 */
[----:B------:R-:W-:Y:S02]  /*10c40*/  FMUL R164, R164, UR13 ;  /* 0x0000000da4a47c20 */ /* 0x000fe40008400000 */
[----:B------:R-:W-:Y:S01]  /*10c50*/  @P2 STG.E.U16 desc[UR14][R6.64+0x20], R162 ;  /* 0x000020a206002986 */ /* 0x000fe2000c10150e */
[----:B------:R-:W-:Y:S01]  /*10c60*/  ISETP.GT.AND P2, PT, R0, 0x18, P0 ;  /* 0x000000180000780c */ /* 0x000fe20000744270 */
[----:B------:R-:W-:Y:S01]  /*10c70*/  FMUL R165, R165, UR13 ;  /* 0x0000000da5a57c20 */ /* 0x000fe20008400000 */
[----:B------:R-:W-:Y:S01]  /*10c80*/  FMUL R166, R166, UR13 ;  /* 0x0000000da6a67c20 */ /* 0x000fe20008400000 */
[----:B------:R-:W-:-:S02]  /*10c90*/  F2FP.F16.F32.PACK_AB R163, RZ, R163 ;  /* 0x000000a3ffa3723e */ /* 0x000fc400000000ff */
[----:B------:R-:W-:Y:S02]  /*10ca0*/  F2FP.F16.F32.PACK_AB R164, RZ, R164 ;  /* 0x000000a4ffa4723e */ /* 0x000fe400000000ff */
        /* <DEDUP_REMOVED lines=181> */
[C---:B------:R-:W-:Y:S02]  /*11800*/  ISETP.GT.AND P4, PT, R0.reuse, 0x71, P0 ;  /* 0x000000710000780c */ /* 0x040fe40000784270 */
[----:B------:R-:W-:Y:S01]  /*11810*/  ISETP.GT.AND P1, PT, R0, 0x79, P1 ;  /* 0x000000790000780c */ /* 0x000fe20000f24270 */
[----:B------:R-:W-:Y:S01]  /*11820*/  @P5 STG.E.U16 desc[UR14][R4.64+0xe2], R209 ;  /* 0x0000e2d104005986 */ /* 0x000fe2000c10150e */
[----:B------:R-:W-:-:S03]  /*11830*/  FMUL R211, R211, UR13 ;  /* 0x0000000dd3d37c20 */ /* 0x000fc60008400000 */
[----:B------:R-:W-:Y:S01]  /*11840*/  @P2 STG.E.U16 desc[UR14][R6.64+0xe0], R210 ;  /* 0x0000e0d206002986 */ /* 0x000fe2000c10150e */
[----:B------:R-:W-:Y:S01]  /*11850*/  ISETP.GT.AND P2, PT, R0, 0x78, P0 ;  /* 0x000000780000780c */ /* 0x000fe20000744270 */
[----:B------:R-:W-:Y:S01]  /*11860*/  FMUL R212, R212, UR13 ;  /* 0x0000000dd4d47c20 */ /* 0x000fe20008400000 */
[----:B------:R-:W-:Y:S01]  /*11870*/  FMUL R213, R213, UR13 ;  /* 0x0000000dd5d57c20 */ /* 0x000fe20008400000 */
[----:B------:R-:W-:Y:S02]  /*11880*/  F2FP.F16.F32.PACK_AB R211, RZ, R211 ;  /* 0x000000d3ffd3723e */ /* 0x000fe400000000ff */
[----:B------:R-:W-:Y:S01]  /*11890*/  ISETP.GT.AND P0, PT, R0, 0x79, P0 ;  /* 0x000000790000780c */ /* 0x000fe20000704270 */
[----:B------:R-:W-:Y:S01]  /*118a0*/  FMUL R214, R214, UR13 ;  /* 0x0000000dd6d67c20 */ /* 0x000fe20008400000 */
[----:B------:R-:W-:Y:S02]  /*118b0*/  F2FP.F16.F32.PACK_AB R212, RZ, R212 ;  /* 0x000000d4ffd4723e */ /* 0x000fe400000000ff */
[----:B------:R-:W-:Y:S01]  /*118c0*/  F2FP.F16.F32.PACK_AB R213, RZ, R213 ;  /* 0x000000d5ffd5723e */ /* 0x000fe200000000ff */
[----:B------:R-:W-:Y:S01]  /*118d0*/  @P4 STG.E.U16 desc[UR14][R6.64+0xe2], R211 ;  /* 0x0000e2d306004986 */ /* 0x000fe2000c10150e */
[----:B------:R-:W-:Y:S01]  /*118e0*/  F2FP.F16.F32.PACK_AB R214, RZ, R214 ;  /* 0x000000d6ffd6723e */ /* 0x000fe200000000ff */
[----:B------:R-:W-:-:S02]  /*118f0*/  USHF.L.U32 UR7, UR18, 0x8, URZ ;  /* 0x0000000812077899 */ /* 0x000fc4000800063f */
[----:B------:R-:W-:Y:S04]  /*11900*/  @P3 STG.E.U16 desc[UR14][R4.64+0xf0], R212 ;  /* 0x0000f0d404003986 */ /* 0x000fe8000c10150e */
[----:B------:R1:W-:Y:S01]  /*11910*/  @P1 STG.E.U16 desc[UR14][R4.64+0xf2], R213 ;  /* 0x0000f2d504001986 */ /* 0x0003e2000c10150e */
[----:B------:R-:W-:Y:S01]  /*11920*/  FMUL R215, R215, UR13 ;  /* 0x0000000dd7d77c20 */ /* 0x000fe20008400000 */
[----:B------:R-:W-:Y:S01]  /*11930*/  USHF.L.U64.HI UR6, UR18, 0x8, UR19 ;  /* 0x0000000812067899 */ /* 0x000fe20008010213 */
[----:B-1----:R-:W-:Y:S02]  /*11940*/  @P2 IMAD.MOV.U32 R4, RZ, RZ, R6 ;  /* 0x000000ffff042224 */ /* 0x002fe400078e0006 */
[----:B------:R-:W-:Y:S01]  /*11950*/  @P2 IMAD.MOV.U32 R5, RZ, RZ, R7 ;  /* 0x000000ffff052224 */ /* 0x000fe200078e0007 */
[----:B------:R-:W-:-:S04]  /*11960*/  F2FP.F16.F32.PACK_AB R215, RZ, R215 ;  /* 0x000000d7ffd7723e */ /* 0x000fc800000000ff */
[----:B------:R1:W-:Y:S01]  /*11970*/  @P2 STG.E.U16 desc[UR14][R4.64+0xf0], R214 ;  /* 0x0000f0d604002986 */ /* 0x0003e2000c10150e */
[C---:B------:R-:W-:Y:S01]  /*11980*/  ISETP.GT.AND P3, PT, R14.reuse, 0x80, PT ;  /* 0x000000800e00780c */ /* 0x040fe20003f64270 */
[----:B------:R-:W-:Y:S01]  /*11990*/  IMAD.U32 R9, RZ, RZ, UR6 ;  /* 0x00000006ff097e24 */ /* 0x000fe2000f8e00ff */
[----:B------:R-:W-:Y:S01]  /*119a0*/  ISETP.GT.AND P1, PT, R14, 0x88, PT ;  /* 0x000000880e00780c */ /* 0x000fe20003f24270 */
[----:B-1----:R-:W-:Y:S02]  /*119b0*/  @P0 IMAD.MOV.U32 R5, RZ, RZ, R7 ;  /* 0x000000ffff050224 */ /* 0x002fe400078e0007 */
[----:B------:R-:W-:Y:S01]  /*119c0*/  IMAD.U32 R7, RZ, RZ, UR7 ;  /* 0x00000007ff077e24 */ /* 0x000fe2000f8e00ff */
[----:B------:R-:W-:-:S04]  /*119d0*/  @P0 MOV R4, R6 ;  /* 0x0000000600040202 */ /* 0x000fc80000000f00 */
[----:B------:R-:W-:Y:S01]  /*119e0*/  IADD3 R6, P5, P6, R2, UR9, R7 ;  /* 0x0000000902067c10 */ /* 0x000fe2000febe007 */
[----:B------:R1:W-:Y:S01]  /*119f0*/  @P0 STG.E.U16 desc[UR14][R4.64+0xf2], R215 ;  /* 0x0000f2d704000986 */ /* 0x0003e2000c10150e */
[C---:B------:R-:W-:Y:S02]  /*11a00*/  ISETP.GT.AND P0, PT, R0.reuse, RZ, P3 ;  /* 0x000000ff0000720c */ /* 0x040fe40001f04270 */
[----:B------:R-:W-:Y:S02]  /*11a10*/  ISETP.GT.AND P2, PT, R0, 0x1, P3 ;  /* 0x000000010000780c */ /* 0x000fe40001f44270 */
[----:B------:R-:W-:Y:S01]  /*11a20*/  IADD3.X R7, R3, UR8, R9, P5, P6 ;  /* 0x0000000803077c10 */ /* 0x000fe2000afec409 */
[----:B------:R-:W-:Y:S01]  /*11a30*/  FMUL R88, R88, UR13 ;  /* 0x0000000d58587c20 */ /* 0x000fe20008400000 */
[----:B------:R-:W-:Y:S01]  /*11a40*/  ISETP.GT.AND P5, PT, R0, RZ, P1 ;  /* 0x000000ff0000720c */ /* 0x000fe20000fa4270 */
[----:B------:R-:W-:Y:S01]  /*11a50*/  FMUL R89, R89, UR13 ;  /* 0x0000000d59597c20 */ /* 0x000fe20008400000 */
[----:B-1----:R-:W-:Y:S01]  /*11a60*/  IADD3 R4, P4, R2, UR7, RZ ;  /* 0x0000000702047c10 */ /* 0x002fe2000ff9e0ff */
[----:B------:R-:W-:-:S03]  /*11a70*/  FMUL R90, R90, UR13 ;  /* 0x0000000d5a5a7c20 */ /* 0x000fc60008400000 */
[----:B------:R-:W-:Y:S02]  /*11a80*/  IADD3.X R5, R3, UR6, RZ, P4, !PT ;  /* 0x0000000603057c10 */ /* 0x000fe4000a7fe4ff */
[----:B------:R-:W-:Y:S02]  /*11a90*/  IADD3 R8, P4, R4, UR9, RZ ;  /* 0x0000000904087c10 */ /* 0x000fe4000ff9e0ff */
[----:B------:R-:W-:Y:S02]  /*11aa0*/  F2FP.F16.F32.PACK_AB R88, RZ, R88 ;  /* 0x00000058ff58723e */ /* 0x000fe400000000ff */
[----:B------:R-:W-:Y:S02]  /*11ab0*/  F2FP.F16.F32.PACK_AB R89, RZ, R89 ;  /* 0x00000059ff59723e */ /* 0x000fe400000000ff */
[----:B------:R-:W-:Y:S02]  /*11ac0*/  F2FP.F16.F32.PACK_AB R90, RZ, R90 ;  /* 0x0000005aff5a723e */ /* 0x000fe400000000ff */
[----:B------:R-:W-:Y:S01]  /*11ad0*/  IADD3.X R9, R5, UR8, RZ, P4, !PT ;  /* 0x0000000805097c10 */ /* 0x000fe2000a7fe4ff */
[----:B------:R-:W-:Y:S01]  /*11ae0*/  @P0 STG.E.U16 desc[UR14][R4.64], R88 ;  /* 0x0000005804000986 */ /* 0x000fe2000c10150e */
[----:B------:R-:W-:-:S02]  /*11af0*/  ISETP.GT.AND P0, PT, R0, 0x1, P1 ;  /* 0x000000010000780c */ /* 0x000fc40000f04270 */
[C---:B------:R-:W-:Y:S01]  /*11b00*/  ISETP.GT.AND P4, PT, R0.reuse, 0x9, P3 ;  /* 0x000000090000780c */ /* 0x040fe20001f84270 */
[----:B------:R-:W-:Y:S01]  /*11b10*/  @P2 STG.E.U16 desc[UR14][R4.64+0x2], R89 ;  /* 0x0000025904002986 */ /* 0x000fe2000c10150e */
[C---:B------:R-:W-:Y:S01]  /*11b20*/  ISETP.GT.AND P2, PT, R0.reuse, 0x8, P3 ;  /* 0x000000080000780c */ /* 0x040fe20001f44270 */
[----:B------:R-:W-:Y:S02]  /*11b30*/  FMUL R91, R91, UR13 ;  /* 0x0000000d5b5b7c20 */ /* 0x000fe40008400000 */
[----:B------:R-:W-:Y:S01]  /*11b40*/  @P5 STG.E.U16 desc[UR14][R8.64], R90 ;  /* 0x0000005a08005986 */ /* 0x000fe2000c10150e */
[----:B------:R-:W-:Y:S01]  /*11b50*/  ISETP.GT.AND P5, PT, R0, 0x8, P1 ;  /* 0x000000080000780c */ /* 0x000fe20000fa4270 */
[----:B------:R-:W-:Y:S01]  /*11b60*/  FMUL R92, R92, UR13 ;  /* 0x0000000d5c5c7c20 */ /* 0x000fe20008400000 */
[----:B------:R-:W-:Y:S01]  /*11b70*/  FMUL R93, R93, UR13 ;  /* 0x0000000d5d5d7c20 */ /* 0x000fe20008400000 */
[----:B------:R-:W-:Y:S01]  /*11b80*/  FMUL R94, R94, UR13 ;  /* 0x0000000d5e5e7c20 */ /* 0x000fe20008400000 */
[----:B------:R-:W-:-:S02]  /*11b90*/  F2FP.F16.F32.PACK_AB R91, RZ, R91 ;  /* 0x0000005bff5b723e */ /* 0x000fc400000000ff */
[----:B------:R-:W-:Y:S02]  /*11ba0*/  F2FP.F16.F32.PACK_AB R92, RZ, R92 ;  /* 0x0000005cff5c723e */ /* 0x000fe400000000ff */
[----:B------:R-:W-:Y:S02]  /*11bb0*/  F2FP.F16.F32.PACK_AB R93, RZ, R93 ;  /* 0x0000005dff5d723e */ /* 0x000fe400000000ff */
[----:B------:R-:W-:Y:S01]  /*11bc0*/  F2FP.F16.F32.PACK_AB R94, RZ, R94 ;  /* 0x0000005eff5e723e */ /* 0x000fe200000000ff */
[----:B------:R1:W-:Y:S01]  /*11bd0*/  @P0 STG.E.U16 desc[UR14][R8.64+0x2], R91 ;  /* 0x0000025b08000986 */ /* 0x0003e2000c10150e */
[----:B------:R-:W-:-:S03]  /*11be0*/  ISETP.GT.AND P0, PT, R0, 0x9, P1 ;  /* 0x000000090000780c */ /* 0x000fc60000f04270 */
[----:B------:R-:W-:Y:S01]  /*11bf0*/  @P2 STG.E.U16 desc[UR14][R4.64+0x10], R92 ;  /* 0x0000105c04002986 */ /* 0x000fe2000c10150e */
[----:B------:R-:W-:-:S03]  /*11c00*/  ISETP.GT.AND P2, PT, R0, 0x10, P3 ;  /* 0x000000100000780c */ /* 0x000fc60001f44270 */
        /* <DEDUP_REMOVED lines=140> */
[----:B------:R-:W-:Y:S04]  /*124d0*/  @P0 STG.E.U16 desc[UR14][R6.64+0x92], R127 ;  /* 0x0000927f06000986 */ /* 0x000fe8000c10150e */
[----:B------:R-:W-:Y:S01]  /*124e0*/  @P2 STG.E.U16 desc[UR14][R4.64+0xa0], R128 ;  /* 0x0000a08004002986 */ /* 0x000fe2000c10150e */
[----:B------:R-:W-:-:S03]  /*124f0*/  ISETP.GT.AND P2, PT, R0, 0x51, P1 ;  /* 0x000000510000780c */ /* 0x000fc60000f44270 */
[----:B------:R-:W-:Y:S01]  /*12500*/  @P4 STG.E.U16 desc[UR14][R4.64+0xa2], R129 ;  /* 0x0000a28104004986 */ /* 0x000fe2000c10150e */
[----:B------:R-:W-:-:S03]  /*12510*/  FMUL R131, R131, UR13 ;  /* 0x0000000d83837c20 */ /* 0x000fc60008400000 */
[----:B------:R-:W-:Y:S01]  /*12520*/  @P5 STG.E.U16 desc[UR14][R6.64+0xa0], R130 ;  /* 0x0000a08206005986 */ /* 0x000fe2000c10150e */
[----:B------:R-:W-:Y:S01]  /*12530*/  ISETP.GT.AND P5, PT, R0, 0x59, P3 ;  /* 0x000000590000780c */ /* 0x000fe20001fa4270 */
[----:B------:R-:W-:Y:S01]  /*12540*/  FMUL R133, R133, UR13 ;  /* 0x0000000d85857c20 */ /* 0x000fe20008400000 */
[----:B------:R-:W-:-:S04]  /*12550*/  F2FP.F16.F32.PACK_AB R131, RZ, R131 ;  /* 0x00000083ff83723e */ /* 0x000fc800000000ff */
[----:B------:R-:W-:Y:S01]  /*12560*/  F2FP.F16.F32.PACK_AB R133, RZ, R133 ;  /* 0x00000085ff85723e */ /* 0x000fe200000000ff */
[----:B------:R-:W-:Y:S01]  /*12570*/  @P2 STG.E.U16 desc[UR14][R6.64+0xa2], R131 ;  /* 0x0000a28306002986 */ /* 0x000fe2000c10150e */
[C---:B------:R-:W-:Y:S02]  /*12580*/  ISETP.GT.AND P4, PT, R0.reuse, 0x58, P3 ;  /* 0x000000580000780c */ /* 0x040fe40001f84270 */
[----:B------:R-:W-:Y:S01]  /*12590*/  ISETP.GT.AND P0, PT, R0, 0x58, P1 ;  /* 0x000000580000780c */ /* 0x000fe20000f04270 */
[----:B------:R-:W-:Y:S01]  /*125a0*/  FMUL R132, R132, UR13 ;  /* 0x0000000d84847c20 */ /* 0x000fe20008400000 */
[C---:B------:R-:W-:Y:S01]  /*125b0*/  ISETP.GT.AND P2, PT, R0.reuse, 0x59, P1 ;  /* 0x000000590000780c */ /* 0x040fe20000f44270 */
[----:B------:R-:W-:Y:S01]  /*125c0*/  @P5 STG.E.U16 desc[UR14][R4.64+0xb2], R133 ;  /* 0x0000b28504005986 */ /* 0x000fe2000c10150e */
[----:B------:R-:W-:Y:S01]  /*125d0*/  ISETP.GT.AND P5, PT, R0, 0x60, P3 ;  /* 0x000000600000780c */ /* 0x000fe20001fa4270 */
[----:B------:R-:W-:Y:S01]  /*125e0*/  FMUL R134, R134, UR13 ;  /* 0x0000000d86867c20 */ /* 0x000fe20008400000 */
        /* <DEDUP_REMOVED lines=8> */
[----:B------:R-:W-:Y:S01]  /*12670*/  @P4 STG.E.U16 desc[UR14][R4.64+0xb0], R132 ;  /* 0x0000b08404004986 */ /* 0x000fe2000c10150e */
[----:B------:R-:W-:-:S03]  /*12680*/  F2FP.F16.F32.PACK_AB R137, RZ, R137 ;  /* 0x00000089ff89723e */ /* 0x000fc600000000ff */
[----:B------:R-:W-:Y:S01]  /*12690*/  @P0 STG.E.U16 desc[UR14][R6.64+0xb0], R134 ;  /* 0x0000b08606000986 */ /* 0x000fe2000c10150e */
[----:B------:R-:W-:-:S03]  /*126a0*/  ISETP.GT.AND P4, PT, R0, 0x60, P1 ;  /* 0x000000600000780c */ /* 0x000fc60000f84270 */
[----:B------:R-:W-:Y:S01]  /*126b0*/  @P2 STG.E.U16 desc[UR14][R6.64+0xb2], R135 ;  /* 0x0000b28706002986 */ /* 0x000fe2000c10150e */
[----:B------:R-:W-:-:S03]  /*126c0*/  FMUL R138, R138, UR13 ;  /* 0x0000000d8a8a7c20 */ /* 0x000fc60008400000 */
[----:B------:R-:W-:Y:S01]  /*126d0*/  @P5 STG.E.U16 desc[UR14][R4.64+0xc0], R136 ;  /* 0x0000c08804005986 */ /* 0x000fe2000c10150e */
[----:B------:R-:W-:-:S03]  /*126e0*/  ISETP.GT.AND P5, PT, R0, 0x61, P1 ;  /* 0x000000610000780c */ /* 0x000fc60000fa4270 */
[----:B------:R-:W-:Y:S01]  /*126f0*/  @P6 STG.E.U16 desc[UR14][R4.64+0xc2], R137 ;  /* 0x0000c28904006986 */ /* 0x000fe2000c10150e */
[----:B------:R-:W-:Y:S01]  /*12700*/  ISETP.GT.AND P6, PT, R0, 0x68, P3 ;  /* 0x000000680000780c */ /* 0x000fe20001fc4270 */
[----:B------:R-:W-:Y:S01]  /*12710*/  FMUL R139, R139, UR13 ;  /* 0x0000000d8b8b7c20 */ /* 0x000fe20008400000 */
[----:B------:R-:W-:Y:S01]  /*12720*/  FMUL R140, R140, UR13 ;  /* 0x0000000d8c8c7c20 */ /* 0x000fe20008400000 */
[----:B------:R-:W-:-:S03]  /*12730*/  F2FP.F16.F32.PACK_AB R138, RZ, R138 ;  /* 0x0000008aff8a723e */ /* 0x000fc600000000ff */
        /* <DEDUP_REMOVED lines=11> */
[----:B------:R-:W-:-:S03]  /*127f0*/  F2FP.F16.F32.PACK_AB R141, RZ, R141 ;  /* 0x0000008dff8d723e */ /* 0x000fc600000000ff */
[----:B------:R-:W-:Y:S02]  /*12800*/  F2FP.F16.F32.PACK_AB R142, RZ, R142 ;  /* 0x0000008eff8e723e */ /* 0x000fe400000000ff */
[----:B------:R-:W-:Y:S01]  /*12810*/  F2FP.F16.F32.PACK_AB R143, RZ, R143 ;  /* 0x0000008fff8f723e */ /* 0x000fe200000000ff */
[----:B------:R-:W-:Y:S04]  /*12820*/  @P4 STG.E.U16 desc[UR14][R4.64+0xd2], R141 ;  /* 0x0000d28d04004986 */ /* 0x000fe8000c10150e */
[----:B------:R-:W-:Y:S01]  /*12830*/  @P5 STG.E.U16 desc[UR14][R6.64+0xd0], R142 ;  /* 0x0000d08e06005986 */ /* 0x000fe2000c10150e */
[----:B------:R-:W-:-:S03]  /*12840*/  ISETP.GT.AND P5, PT, R0, 0x70, P3 ;  /* 0x000000700000780c */ /* 0x000fc60001fa4270 */
[----:B------:R-:W-:Y:S01]  /*12850*/  @P6 STG.E.U16 desc[UR14][R6.64+0xd2], R143 ;  /* 0x0000d28f06006986 */ /* 0x000fe2000c10150e */
[----:B------:R-:W-:Y:S01]  /*12860*/  ISETP.GT.AND P6, PT, R0, 0x71, P3 ;  /* 0x000000710000780c */ /* 0x000fe20001fc4270 */
[----:B------:R-:W-:Y:S01]  /*12870*/  FMUL R144, R144, UR13 ;  /* 0x0000000d90907c20 */ /* 0x000fe20008400000 */
[----:B------:R-:W-:Y:S01]  /*12880*/  FMUL R145, R145, UR13 ;  /* 0x0000000d91917c20 */ /* 0x000fe20008400000 */
[----:B------:R-:W-:-:S03]  /*12890*/  ISETP.GT.AND P4, PT, R0, 0x70, P1 ;  /* 0x000000700000780c */ /* 0x000fc60000f84270 */
[----:B------:R-:W-:Y:S02]  /*128a0*/  F2FP.F16.F32.PACK_AB R144, RZ, R144 ;  /* 0x00000090ff90723e */ /* 0x000fe400000000ff */
[----:B------:R-:W-:Y:S01]  /*128b0*/  F2FP.F16.F32.PACK_AB R145, RZ, R145 ;  /* 0x00000091ff91723e */ /* 0x000fe200000000ff */
[----:B------:R-:W-:Y:S02]  /*128c0*/  FMUL R146, R146, UR13 ;  /* 0x0000000d92927c20 */ /* 0x000fe40008400000 */
[----:B------:R-:W-:Y:S01]  /*128d0*/  @P5 STG.E.U16 desc[UR14][R4.64+0xe0], R144 ;  /* 0x0000e09004005986 */ /* 0x000fe2000c10150e */
[----:B------:R-:W-:-:S03]  /*128e0*/  ISETP.GT.AND P5, PT, R0, 0x71, P1 ;  /* 0x000000710000780c */ /* 0x000fc60000fa4270 */
[----:B------:R-:W-:Y:S01]  /*128f0*/  @P6 STG.E.U16 desc[UR14][R4.64+0xe2], R145 ;  /* 0x0000e29104006986 */ /* 0x000fe2000c10150e */
[C---:B------:R-:W-:Y:S02]  /*12900*/  ISETP.GT.AND P6, PT, R0.reuse, 0x78, P3 ;  /* 0x000000780000780c */ /* 0x040fe40001fc4270 */
[----:B------:R-:W-:Y:S01]  /*12910*/  ISETP.GT.AND P3, PT, R0, 0x79, P3 ;  /* 0x000000790000780c */ /* 0x000fe20001f64270 */
[----:B------:R-:W-:Y:S01]  /*12920*/  FMUL R147, R147, UR13 ;  /* 0x0000000d93937c20 */ /* 0x000fe20008400000 */
[----:B------:R-:W-:Y:S01]  /*12930*/  F2FP.F16.F32.PACK_AB R146, RZ, R146 ;  /* 0x00000092ff92723e */ /* 0x000fe200000000ff */
[----:B------:R-:W-:Y:S01]  /*12940*/  FMUL R149, R149, UR13 ;  /* 0x0000000d95957c20 */ /* 0x000fe20008400000 */
[----:B------:R-:W-:Y:S02]  /*12950*/  FMUL R148, R148, UR13 ;  /* 0x0000000d94947c20 */ /* 0x000fe40008400000 */
[----:B------:R-:W-:Y:S01]  /*12960*/  F2FP.F16.F32.PACK_AB R147, RZ, R147 ;  /* 0x00000093ff93723e */ /* 0x000fe200000000ff */
[----:B------:R-:W-:Y:S01]  /*12970*/  @P4 STG.E.U16 desc[UR14][R6.64+0xe0], R146 ;  /* 0x0000e09206004986 */ /* 0x000fe2000c10150e */
[----:B------:R-:W-:-:S02]  /*12980*/  ISETP.GT.AND P4, PT, R0, 0x78, P1 ;  /* 0x000000780000780c */ /* 0x000fc40000f84270 */
[----:B------:R-:W-:Y:S02]  /*12990*/  F2FP.F16.F32.PACK_AB R149, RZ, R149 ;  /* 0x00000095ff95723e */ /* 0x000fe400000000ff */
[----:B------:R-:W-:Y:S01]  /*129a0*/  ISETP.GT.AND P2, PT, R14, 0xc0, PT ;  /* 0x000000c00e00780c */ /* 0x000fe20003f44270 */
[----:B------:R-:W-:Y:S01]  /*129b0*/  @P5 STG.E.U16 desc[UR14][R6.64+0xe2], R147 ;  /* 0x0000e29306005986 */ /* 0x000fe2000c10150e */
[C---:B------:R-:W-:Y:S01]  /*129c0*/  ISETP.GT.AND P1, PT, R0.reuse, 0x79, P1 ;  /* 0x000000790000780c */ /* 0x040fe20000f24270 */
[----:B-1----:R-:W-:Y:S01]  /*129d0*/  IMAD.U32 R9, RZ, RZ, UR18 ;  /* 0x00000012ff097e24 */ /* 0x002fe2000f8e00ff */
[----:B------:R-:W-:Y:S01]  /*129e0*/  F2FP.F16.F32.PACK_AB R148, RZ, R148 ;  /* 0x00000094ff94723e */ /* 0x000fe200000000ff */
[----:B------:R-:W-:Y:S01]  /*129f0*/  @P3 STG.E.U16 desc[UR14][R4.64+0xf2], R149 ;  /* 0x0000f29504003986 */ /* 0x000fe2000c10150e */
[----:B------:R-:W-:Y:S01]  /*12a00*/  ISETP.GT.AND P3, PT, R0, RZ, P2 ;  /* 0x000000ff0000720c */ /* 0x000fe20001764270 */
[----:B------:R-:W-:Y:S01]  /*12a10*/  FMUL R150, R150, UR13 ;  /* 0x0000000d96967c20 */ /* 0x000fe20008400000 */
[----:B------:R-:W-:Y:S01]  /*12a20*/  FMUL R151, R151, UR13 ;  /* 0x0000000d97977c20 */ /* 0x000fe20008400000 */
[----:B------:R-:W-:Y:S01]  /*12a30*/  UIMAD UR6, UR19, 0x180, URZ ;  /* 0x00000180130678a4 */ /* 0x000fe2000f8e023f */
[----:B------:R-:W-:Y:S01]  /*12a40*/  FMUL R24, R24, UR13 ;  /* 0x0000000d18187c20 */ /* 0x000fe20008400000 */
[----:B------:R-:W-:Y:S01]  /*12a50*/  IMAD.WIDE.U32 R2, R9, 0x180, R2 ;  /* 0x0000018009027825 */ /* 0x000fe200078e0002 */
[----:B------:R1:W-:Y:S01]  /*12a60*/  @P6 STG.E.U16 desc[UR14][R4.64+0xf0], R148 ;  /* 0x0000f09404006986 */ /* 0x0003e2000c10150e */
[----:B------:R-:W-:-:S02]  /*12a70*/  F2FP.F16.F32.PACK_AB R150, RZ, R150 ;  /* 0x00000096ff96723e */ /* 0x000fc400000000ff */
[----:B------:R-:W-:Y:S01]  /*12a80*/  F2FP.F16.F32.PACK_AB R151, RZ, R151 ;  /* 0x00000097ff97723e */ /* 0x000fe200000000ff */
[----:B------:R-:W-:Y:S01]  /*12a90*/  VIADD R3, R3, UR6 ;  /* 0x0000000603037c36 */ /* 0x000fe20008000000 */
[----:B------:R-:W-:Y:S02]  /*12aa0*/  ISETP.GT.AND P5, PT, R0, 0x1, P2 ;  /* 0x000000010000780c */ /* 0x000fe400017a4270 */
[----:B------:R-:W-:Y:S01]  /*12ab0*/  F2FP.F16.F32.PACK_AB R24, RZ, R24 ;  /* 0x00000018ff18723e */ /* 0x000fe200000000ff */
[----:B------:R-:W-:Y:S01]  /*12ac0*/  FMUL R25, R25, UR13 ;  /* 0x0000000d19197c20 */ /* 0x000fe20008400000 */
[----:B-1----:R-:W-:Y:S02]  /*12ad0*/  @P4 IMAD.MOV.U32 R4, RZ, RZ, R6 ;  /* 0x000000ffff044224 */ /* 0x002fe400078e0006 */
[----:B------:R-:W-:Y:S01]  /*12ae0*/  @P4 IMAD.MOV.U32 R5, RZ, RZ, R7 ;  /* 0x000000ffff054224 */ /* 0x000fe200078e0007 */
[----:B------:R-:W-:-:S04]  /*12af0*/  ISETP.GT.AND P0, PT, R14, 0xc8, PT ;  /* 0x000000c80e00780c */ /* 0x000fc80003f04270 */
[----:B------:R1:W-:Y:S01]  /*12b00*/  @P4 STG.E.U16 desc[UR14][R4.64+0xf0], R150 ;  /* 0x0000f09604004986 */ /* 0x0003e2000c10150e */
[----:B------:R-:W-:-:S03]  /*12b10*/  F2FP.F16.F32.PACK_AB R25, RZ, R25 ;  /* 0x00000019ff19723e */ /* 0x000fc600000000ff */
[----:B------:R2:W-:Y:S04]  /*12b20*/  @P1 STG.E.U16 desc[UR14][R6.64+0xf2], R151 ;  /* 0x0000f29706001986 */ /* 0x0005e8000c10150e */
[----:B------:R-:W-:Y:S01]  /*12b30*/  @P3 STG.E.U16 desc[UR14][R2.64], R24 ;  /* 0x0000001802003986 */ /* 0x000fe2000c10150e */
[----:B------:R-:W-:Y:S01]  /*12b40*/  ISETP.GT.AND P3, PT, R0, RZ, P0 ;  /* 0x000000ff0000720c */ /* 0x000fe20000764270 */
[----:B------:R-:W-:Y:S01]  /*12b50*/  FMUL R26, R26, UR13 ;  /* 0x0000000d1a1a7c20 */ /* 0x000fe20008400000 */
[----:B-1----:R-:W-:Y:S01]  /*12b60*/  IADD3 R4, P1, R2, UR9, RZ ;  /* 0x0000000902047c10 */ /* 0x002fe2000ff3e0ff */
[----:B------:R-:W-:Y:S01]  /*12b70*/  @P5 STG.E.U16 desc[UR14][R2.64+0x2], R25 ;  /* 0x0000021902005986 */ /* 0x000fe2000c10150e */
[C---:B------:R-:W-:Y:S02]  /*12b80*/  ISETP.GT.AND P6, PT, R0.reuse, 0x1, P0 ;  /* 0x000000010000780c */ /* 0x040fe400007c4270 */
[----:B------:R-:W-:Y:S01]  /*12b90*/  ISETP.GT.AND P5, PT, R0, 0x8, P2 ;  /* 0x000000080000780c */ /* 0x000fe200017a4270 */
[----:B------:R-:W-:Y:S01]  /*12ba0*/  FMUL R27, R27, UR13 ;  /* 0x0000000d1b1b7c20 */ /* 0x000fe20008400000 */
[----:B------:R-:W-:-:S02]  /*12bb0*/  F2FP.F16.F32.PACK_AB R26, RZ, R26 ;  /* 0x0000001aff1a723e */ /* 0x000fc400000000ff */
[----:B------:R-:W-:Y:S02]  /*12bc0*/  IADD3.X R5, R3, UR8, RZ, P1, !PT ;  /* 0x0000000803057c10 */ /* 0x000fe40008ffe4ff */
[----:B------:R-:W-:Y:S01]  /*12bd0*/  ISETP.GT.AND P4, PT, R0, 0x9, P2 ;  /* 0x000000090000780c */ /* 0x000fe20001784270 */
[----:B------:R-:W-:Y:S01]  /*12be0*/  FMUL R28, R28, UR13 ;  /* 0x0000000d1c1c7c20 */ /* 0x000fe20008400000 */
[----:B------:R-:W-:Y:S01]  /*12bf0*/  FMUL R29, R29, UR13 ;  /* 0x0000000d1d1d7c20 */ /* 0x000fe20008400000 */
[----:B------:R-:W-:Y:S01]  /*12c00*/  @P3 STG.E.U16 desc[UR14][R4.64], R26 ;  /* 0x0000001a04003986 */ /* 0x000fe2000c10150e */
[----:B------:R-:W-:Y:S02]  /*12c10*/  F2FP.F16.F32.PACK_AB R27, RZ, R27 ;  /* 0x0000001bff1b723e */ /* 0x000fe400000000ff */
[----:B------:R-:W-:Y:S02]  /*12c20*/  ISETP.GT.AND P3, PT, R0, 0x8, P0 ;  /* 0x000000080000780c */ /* 0x000fe40000764270 */
[----:B------:R-:W-:Y:S01]  /*12c30*/  F2FP.F16.F32.PACK_AB R28, RZ, R28 ;  /* 0x0000001cff1c723e */ /* 0x000fe200000000ff */
[----:B------:R-:W-:Y:S01]  /*12c40*/  FMUL R30, R30, UR13 ;  /* 0x0000000d1e1e7c20 */ /* 0x000fe20008400000 */
[----:B------:R-:W-:Y:S01]  /*12c50*/  F2FP.F16.F32.PACK_AB R29, RZ, R29 ;  /* 0x0000001dff1d723e */ /* 0x000fe200000000ff */
[----:B------:R-:W-:Y:S01]  /*12c60*/  @P6 STG.E.U16 desc[UR14][R4.64+0x2], R27 ;  /* 0x0000021b04006986 */ /* 0x000fe2000c10150e */
[----:B------:R-:W-:-:S03]  /*12c70*/  ISETP.GT.AND P6, PT, R0, 0x9, P0 ;  /* 0x000000090000780c */ /* 0x000fc600007c4270 */
[----:B------:R-:W-:Y:S01]  /*12c80*/  @P5 STG.E.U16 desc[UR14][R2.64+0x10], R28 ;  /* 0x0000101c02005986 */ /* 0x000fe2000c10150e */
[C---:B------:R-:W-:Y:S01]  /*12c90*/  ISETP.GT.AND P5, PT, R0.reuse, 0x10, P2 ;  /* 0x000000100000780c */ /* 0x040fe200017a4270 */
[----:B------:R-:W-:Y:S01]  /*12ca0*/  FMUL R31, R31, UR13 ;  /* 0x0000000d1f1f7c20 */ /* 0x000fe20008400000 */
[----:B------:R-:W-:Y:S01]  /*12cb0*/  F2FP.F16.F32.PACK_AB R30, RZ, R30 ;  /* 0x0000001eff1e723e */ /* 0x000fe200000000ff */
[----:B------:R-:W-:Y:S01]  /*12cc0*/  @P4 STG.E.U16 desc[UR14][R2.64+0x12], R29 ;  /* 0x0000121d02004986 */ /* 0x000fe2000c10150e */
[----:B------:R-:W-:Y:S01]  /*12cd0*/  ISETP.GT.AND P4, PT, R0, 0x11, P2 ;  /* 0x000000110000780c */ /* 0x000fe20001784270 */
[----:B------:R-:W-:Y:S01]  /*12ce0*/  FMUL R32, R32, UR13 ;  /* 0x0000000d20207c20 */ /* 0x000fe20008400000 */
[----:B------:R-:W-:Y:S01]  /*12cf0*/  FMUL R33, R33, UR13 ;  /* 0x0000000d21217c20 */ /* 0x000fe20008400000 */
[----:B------:R-:W-:Y:S01]  /*12d00*/  @P3 STG.E.U16 desc[UR14][R4.64+0x10], R30 ;  /* 0x0000101e04003986 */ /* 0x000fe2000c10150e */
[----:B------:R-:W-:Y:S02]  /*12d10*/  F2FP.F16.F32.PACK_AB R31, RZ, R31 ;  /* 0x0000001fff1f723e */ /* 0x000fe400000000ff */
[----:B------:R-:W-:-:S02]  /*12d20*/  ISETP.GT.AND P3, PT, R0, 0x10, P0 ;  /* 0x000000100000780c */ /* 0x000fc40000764270 */
[----:B------:R-:W-:Y:S01]  /*12d30*/  F2FP.F16.F32.PACK_AB R32, RZ, R32 ;  /* 0x00000020ff20723e */ /* 0x000fe200000000ff */
[----:B------:R-:W-:Y:S01]  /*12d40*/  FMUL R34, R34, UR13 ;  /* 0x0000000d22227c20 */ /* 0x000fe20008400000 */
[----:B------:R-:W-:Y:S01]  /*12d50*/  F2FP.F16.F32.PACK_AB R33, RZ, R33 ;  /* 0x00000021ff21723e */ /* 0x000fe200000000ff */
[----:B------:R-:W-:Y:S01]  /*12d60*/  @P6 STG.E.U16 desc[UR14][R4.64+0x12], R31 ;  /* 0x0000121f04006986 */ /* 0x000fe2000c10150e */
[----:B------:R-:W-:-:S03]  /*12d70*/  ISETP.GT.AND P6, PT, R0, 0x11, P0 ;  /* 0x000000110000780c */ /* 0x000fc600007c4270 */
[----:B------:R-:W-:Y:S01]  /*12d80*/  @P5 STG.E.U16 desc[UR14][R2.64+0x20], R32 ;  /* 0x0000202002005986 */ /* 0x000fe2000c10150e */
[----:B------:R-:W-:-:S03]  /*12d90*/  F2FP.F16.F32.PACK_AB R34, RZ, R34 ;  /* 0x00000022ff22723e */ /* 0x000fc600000000ff */
[----:B------:R-:W-:Y:S01]  /*12da0*/  @P4 STG.E.U16 desc[UR14][R2.64+0x22], R33 ;  /* 0x0000222102004986 */ /* 0x000fe2000c10150e */
[C---:B------:R-:W-:Y:S01]  /*12db0*/  ISETP.GT.AND P4, PT, R0.reuse, 0x18, P2 ;  /* 0x000000180000780c */ /* 0x040fe20001784270 */
[----:B------:R-:W-:Y:S01]  /*12dc0*/  FMUL R35, R35, UR13 ;  /* 0x0000000d23237c20 */ /* 0x000fe20008400000 */
[----:B------:R-:W-:Y:S01]  /*12dd0*/  ISETP.GT.AND P5, PT, R0, 0x19, P2 ;  /* 0x000000190000780c */ /* 0x000fe200017a4270 */
[----:B------:R-:W-:Y:S01]  /*12de0*/  FMUL R36, R36, UR13 ;  /* 0x0000000d24247c20 */ /* 0x000fe20008400000 */
[----:B------:R-:W-:Y:S01]  /*12df0*/  FMUL R37, R37, UR13 ;  /* 0x0000000d25257c20 */ /* 0x000fe20008400000 */
[----:B------:R-:W-:Y:S01]  /*12e00*/  @P3 STG.E.U16 desc[UR14][R4.64+0x20], R34 ;  /* 0x0000202204003986 */ /* 0x000fe2000c10150e */
[----:B------:R-:W-:Y:S02]  /*12e10*/  ISETP.GT.AND P3, PT, R0, 0x18, P0 ;  /* 0x000000180000780c */ /* 0x000fe40000764270 */
[----:B------:R-:W-:Y:S01]  /*12e20*/  F2FP.F16.F32.PACK_AB R35, RZ, R35 ;  /* 0x00000023ff23723e */ /* 0x000fe200000000ff */
[----:B------:R-:W-:Y:S01]  /*12e30*/  FMUL R38, R38, UR13 ;  /* 0x0000000d26267c20 */ /* 0x000fe20008400000 */
[----:B------:R-:W-:-:S02]  /*12e40*/  F2FP.F16.F32.PACK_AB R36, RZ, R36 ;  /* 0x00000024ff24723e */ /* 0x000fc400000000ff */
[----:B------:R-:W-:Y:S01]  /*12e50*/  F2FP.F16.F32.PACK_AB R37, RZ, R37 ;  /* 0x00000025ff25723e */ /* 0x000fe200000000ff */
[----:B------:R-:W-:Y:S01]  /*12e60*/  @P6 STG.E.U16 desc[UR14][R4.64+0x22], R35 ;  /* 0x0000222304006986 */ /* 0x000fe2000c10150e */
[----:B------:R-:W-:-:S03]  /*12e70*/  F2FP.F16.F32.PACK_AB R38, RZ, R38 ;  /* 0x00000026ff26723e */ /* 0x000fc600000000ff */
[----:B------:R-:W-:Y:S01]  /*12e80*/  @P4 STG.E.U16 desc[UR14][R2.64+0x30], R36 ;  /* 0x0000302402004986 */ /* 0x000fe2000c10150e */
[C---:B------:R-:W-:Y:S02]  /*12e90*/  ISETP.GT.AND P4, PT, R0.reuse, 0x19, P0 ;  /* 0x000000190000780c */ /* 0x040fe40000784270 */
[C---:B------:R-:W-:Y:S01]  /*12ea0*/  ISETP.GT.AND P6, PT, R0.reuse, 0x20, P2 ;  /* 0x000000200000780c */ /* 0x040fe200017c4270 */
[----:B------:R-:W-:Y:S01]  /*12eb0*/  @P5 STG.E.U16 desc[UR14][R2.64+0x32], R37 ;  /* 0x0000322502005986 */ /* 0x000fe2000c10150e */
[----:B------:R-:W-:Y:S01]  /*12ec0*/  ISETP.GT.AND P5, PT, R0, 0x21, P2 ;  /* 0x000000210000780c */ /* 0x000fe200017a4270 */
[----:B------:R-:W-:Y:S01]  /*12ed0*/  FMUL R39, R39, UR13 ;  /* 0x0000000d27277c20 */ /* 0x000fe20008400000 */
[----:B------:R-:W-:Y:S01]  /*12ee0*/  FMUL R40, R40, UR13 ;  /* 0x0000000d28287c20 */ /* 0x000fe20008400000 */
[----:B------:R-:W-:Y:S01]  /*12ef0*/  FMUL R41, R41, UR13 ;  /* 0x0000000d29297c20 */ /* 0x000fe20008400000 */
[----:B------:R-:W-:Y:S01]  /*12f00*/  @P3 STG.E.U16 desc[UR14][R4.64+0x30], R38 ;  /* 0x0000302604003986 */ /* 0x000fe2000c10150e */
[----:B------:R-:W-:Y:S01]  /*12f10*/  ISETP.GT.AND P3, PT, R0, 0x20, P0 ;  /* 0x000000200000780c */ /* 0x000fe20000764270 */
[----:B------:R-:W-:Y:S01]  /*12f20*/  FMUL R42, R42, UR13 ;  /* 0x0000000d2a2a7c20 */ /* 0x000fe20008400000 */
[----:B------:R-:W-:-:S02]  /*12f30*/  F2FP.F16.F32.PACK_AB R39, RZ, R39 ;  /* 0x00000027ff27723e */ /* 0x000fc400000000ff */
[----:B------:R-:W-:Y:S02]  /*12f40*/  F2FP.F16.F32.PACK_AB R40, RZ, R40 ;  /* 0x00000028ff28723e */ /* 0x000fe400000000ff */
[----:B------:R-:W-:Y:S01]  /*12f50*/  F2FP.F16.F32.PACK_AB R41, RZ, R41 ;  /* 0x00000029ff29723e */ /* 0x000fe200000000ff */
[----:B------:R-:W-:Y:S01]  /*12f60*/  @P4 STG.E.U16 desc[UR14][R4.64+0x32], R39 ;  /* 0x0000322704004986 */ /* 0x000fe2000c10150e */
[----:B------:R-:W-:Y:S02]  /*12f70*/  F2FP.F16.F32.PACK_AB R42, RZ, R42 ;  /* 0x0000002aff2a723e */ /* 0x000fe400000000ff */
        /* <DEDUP_REMOVED lines=31> */
[----:B------:R-:W-:-:S03]  /*13170*/  F2FP.F16.F32.PACK_AB R50, RZ, R50 ;  /* 0x00000032ff32723e */ /* 0x000fc600000000ff */
[----:B------:R-:W-:Y:S01]  /*13180*/  @P6 STG.E.U16 desc[UR14][R2.64+0x60], R48 ;  /* 0x0000603002006986 */ /* 0x000fe2000c10150e */
[----:B--2---:R-:W-:-:S03]  /*13190*/  IADD3.X R7, R3, UR8, RZ, P1, !PT ;  /* 0x0000000803077c10 */ /* 0x004fc60008ffe4ff */
[----:B------:R-:W-:Y:S01]  /*131a0*/  @P5 STG.E.U16 desc[UR14][R2.64+0x62], R49 ;  /* 0x0000623102005986 */ /* 0x000fe2000c10150e */
[C---:B------:R-:W-:Y:S02]  /*131b0*/  ISETP.GT.AND P5, PT, R0.reuse, 0x31, P0 ;  /* 0x000000310000780c */ /* 0x040fe400007a4270 */
[C---:B------:R-:W-:Y:S01]  /*131c0*/  ISETP.GT.AND P1, PT, R0.reuse, 0x38, P0 ;  /* 0x000000380000780c */ /* 0x040fe20000724270 */
[----:B------:R1:W-:Y:S01]  /*131d0*/  @P3 STG.E.U16 desc[UR14][R4.64+0x60], R50 ;  /* 0x0000603204003986 */ /* 0x0003e2000c10150e */
[C---:B------:R-:W-:Y:S02]  /*131e0*/  ISETP.GT.AND P3, PT, R0.reuse, 0x39, P0 ;  /* 0x000000390000780c */ /* 0x040fe40000764270 */
[C---:B------:R-:W-:Y:S01]  /*131f0*/  ISETP.GT.AND P6, PT, R0.reuse, 0x38, P2 ;  /* 0x000000380000780c */ /* 0x040fe200017c4270 */
[----:B------:R-:W-:Y:S01]  /*13200*/  FMUL R51, R51, UR13 ;  /* 0x0000000d33337c20 */ /* 0x000fe20008400000 */
[----:B------:R-:W-:Y:S01]  /*13210*/  ISETP.GT.AND P4, PT, R0, 0x39, P2 ;  /* 0x000000390000780c */ /* 0x000fe20001784270 */
[----:B------:R-:W-:Y:S01]  /*13220*/  FMUL R52, R52, UR13 ;  /* 0x0000000d34347c20 */ /* 0x000fe20008400000 */
[----:B------:R-:W-:Y:S01]  /*13230*/  FMUL R53, R53, UR13 ;  /* 0x0000000d35357c20 */ /* 0x000fe20008400000 */
[----:B------:R-:W-:Y:S01]  /*13240*/  FMUL R54, R54, UR13 ;  /* 0x0000000d36367c20 */ /* 0x000fe20008400000 */
[----:B------:R-:W-:Y:S01]  /*13250*/  FMUL R55, R55, UR13 ;  /* 0x0000000d37377c20 */ /* 0x000fe20008400000 */
[----:B------:R-:W-:Y:S01]  /*13260*/  F2FP.F16.F32.PACK_AB R51, RZ, R51 ;  /* 0x00000033ff33723e */ /* 0x000fe200000000ff */
[----:B------:R-:W-:Y:S01]  /*13270*/  @P5 IMAD.MOV.U32 R6, RZ, RZ, R4 ;  /* 0x000000ffff065224 */ /* 0x000fe200078e0004 */
[----:B------:R-:W-:Y:S01]  /*13280*/  F2FP.F16.F32.PACK_AB R52, RZ, R52 ;  /* 0x00000034ff34723e */ /* 0x000fe200000000ff */
[C---:B-1----:R-:W-:Y:S01]  /*13290*/  VIADD R4, R2.reuse, UR9 ;  /* 0x0000000902047c36 */ /* 0x042fe20008000000 */
[----:B------:R-:W-:Y:S01]  /*132a0*/  F2FP.F16.F32.PACK_AB R53, RZ, R53 ;  /* 0x00000035ff35723e */ /* 0x000fe200000000ff */
[----:B------:R-:W-:Y:S01]  /*132b0*/  VIADD R8, R2, UR9 ;  /* 0x0000000902087c36 */ /* 0x000fe20008000000 */
[----:B------:R-:W-:Y:S01]  /*132c0*/  F2FP.F16.F32.PACK_AB R54, RZ, R54 ;  /* 0x00000036ff36723e */ /* 0x000fe200000000ff */
[----:B------:R-:W-:Y:S01]  /*132d0*/  @P3 IMAD.MOV.U32 R9, RZ, RZ, R7 ;  /* 0x000000ffff093224 */ /* 0x000fe200078e0007 */
[----:B------:R-:W-:Y:S01]  /*132e0*/  @P1 MOV R5, R7 ;  /* 0x0000000700051202 */ /* 0x000fe20000000f00 */
[----:B------:R-:W-:Y:S01]  /*132f0*/  @P5 STG.E.U16 desc[UR14][R6.64+0x62], R51 ;  /* 0x0000623306005986 */ /* 0x000fe2000c10150e */
[----:B------:R-:W-:-:S03]  /*13300*/  F2FP.F16.F32.PACK_AB R55, RZ, R55 ;  /* 0x00000037ff37723e */ /* 0x000fc600000000ff */
[----:B------:R-:W-:Y:S04]  /*13310*/  @P6 STG.E.U16 desc[UR14][R2.64+0x70], R52 ;  /* 0x0000703402006986 */ /* 0x000fe8000c10150e */
[----:B------:R-:W-:Y:S04]  /*13320*/  @P4 STG.E.U16 desc[UR14][R2.64+0x72], R53 ;  /* 0x0000723502004986 */ /* 0x000fe8000c10150e */
[----:B------:R1:W-:Y:S01]  /*13330*/  @P1 STG.E.U16 desc[UR14][R4.64+0x70], R54 ;  /* 0x0000703604001986 */ /* 0x0003e2000c10150e */
[----:B------:R-:W-:-:S03]  /*13340*/  ISETP.GT.AND P1, PT, R0, 0x40, P0 ;  /* 0x000000400000780c */ /* 0x000fc60000724270 */
[----:B------:R2:W-:Y:S01]  /*13350*/  @P3 STG.E.U16 desc[UR14][R8.64+0x72], R55 ;  /* 0x0000723708003986 */ /* 0x0005e2000c10150e */
[C---:B------:R-:W-:Y:S02]  /*13360*/  ISETP.GT.AND P3, PT, R0.reuse, 0x41, P0 ;  /* 0x000000410000780c */ /* 0x040fe40000764270 */
[C---:B------:R-:W-:Y:S02]  /*13370*/  ISETP.GT.AND P4, PT, R0.reuse, 0x40, P2 ;  /* 0x000000400000780c */ /* 0x040fe40001784270 */
[----:B------:R-:W-:Y:S01]  /*13380*/  ISETP.GT.AND P5, PT, R0, 0x41, P2 ;  /* 0x000000410000780c */ /* 0x000fe200017a4270 */
[----:B------:R-:W-:Y:S01]  /*13390*/  FMUL R56, R56, UR13 ;  /* 0x0000000d38387c20 */ /* 0x000fe20008400000 */
[----:B------:R-:W-:Y:S01]  /*133a0*/  FMUL R57, R57, UR13 ;  /* 0x0000000d39397c20 */ /* 0x000fe20008400000 */
[----:B------:R-:W-:Y:S01]  /*133b0*/  FMUL R58, R58, UR13 ;  /* 0x0000000d3a3a7c20 */ /* 0x000fe20008400000 */
[----:B------:R-:W-:Y:S02]  /*133c0*/  FMUL R59, R59, UR13 ;  /* 0x0000000d3b3b7c20 */ /* 0x000fe40008400000 */
[----:B------:R-:W-:Y:S01]  /*133d0*/  F2FP.F16.F32.PACK_AB R56, RZ, R56 ;  /* 0x00000038ff38723e */ /* 0x000fe200000000ff */
[--C-:B-1----:R-:W-:Y:S01]  /*133e0*/  @P1 IMAD.MOV.U32 R5, RZ, RZ, R7.reuse ;  /* 0x000000ffff051224 */ /* 0x102fe200078e0007 */
[----:B------:R-:W-:Y:S01]  /*133f0*/  F2FP.F16.F32.PACK_AB R57, RZ, R57 ;  /* 0x00000039ff39723e */ /* 0x000fe200000000ff */
[----:B--2---:R-:W-:Y:S01]  /*13400*/  @P3 IMAD.MOV.U32 R9, RZ, RZ, R7 ;  /* 0x000000ffff093224 */ /* 0x004fe200078e0007 */
[----:B------:R-:W-:-:S02]  /*13410*/  F2FP.F16.F32.PACK_AB R58, RZ, R58 ;  /* 0x0000003aff3a723e */ /* 0x000fc400000000ff */
[----:B------:R-:W-:Y:S01]  /*13420*/  F2FP.F16.F32.PACK_AB R59, RZ, R59 ;  /* 0x0000003bff3b723e */ /* 0x000fe200000000ff */
        /* <DEDUP_REMOVED lines=18> */
[----:B------:R-:W-:Y:S01]  /*13550*/  @P4 STG.E.U16 desc[UR14][R2.64+0x90], R60 ;  /* 0x0000903c02004986 */ /* 0x000fe2000c10150e */
[----:B------:R-:W-:-:S03]  /*13560*/  ISETP.GT.AND P4, PT, R0, 0x50, P2 ;  /* 0x000000500000780c */ /* 0x000fc60001784270 */
[----:B------:R-:W-:Y:S01]  /*13570*/  @P5 STG.E.U16 desc[UR14][R2.64+0x92], R61 ;  /* 0x0000923d02005986 */ /* 0x000fe2000c10150e */
[----:B------:R-:W-:-:S03]  /*13580*/  FMUL R64, R64, UR13 ;  /* 0x0000000d40407c20 */ /* 0x000fc60008400000 */
[----:B------:R1:W-:Y:S01]  /*13590*/  @P1 STG.E.U16 desc[UR14][R4.64+0x90], R62 ;  /* 0x0000903e04001986 */ /* 0x0003e2000c10150e */
[----:B------:R-:W-:-:S03]  /*135a0*/  ISETP.GT.AND P1, PT, R0, 0x50, P0 ;  /* 0x000000500000780c */ /* 0x000fc60000724270 */
[----:B------:R2:W-:Y:S01]  /*135b0*/  @P3 STG.E.U16 desc[UR14][R8.64+0x92], R63 ;  /* 0x0000923f08003986 */ /* 0x0005e2000c10150e */
        /* <DEDUP_REMOVED lines=8> */
[----:B------:R-:W-:Y:S01]  /*13640*/  ISETP.GT.AND P4, PT, R0, 0x58, P2 ;  /* 0x000000580000780c */ /* 0x000fe20001784270 */
[--C-:B-1----:R-:W-:Y:S01]  /*13650*/  @P1 IMAD.MOV.U32 R5, RZ, RZ, R7.reuse ;  /* 0x000000ffff051224 */ /* 0x102fe200078e0007 */
[----:B------:R-:W-:Y:S01]  /*13660*/  F2FP.F16.F32.PACK_AB R66, RZ, R66 ;  /* 0x00000042ff42723e */ /* 0x000fe200000000ff */
[----:B--2---:R-:W-:Y:S01]  /*13670*/  @P3 IMAD.MOV.U32 R9, RZ, RZ, R7 ;  /* 0x000000ffff093224 */ /* 0x004fe200078e0007 */
[----:B------:R-:W-:Y:S01]  /*13680*/  F2FP.F16.F32.PACK_AB R67, RZ, R67 ;  /* 0x00000043ff43723e */ /* 0x000fe200000000ff */
[----:B------:R-:W-:Y:S01]  /*13690*/  FMUL R68, R68, UR13 ;  /* 0x0000000d44447c20 */ /* 0x000fe20008400000 */
[----:B------:R-:W-:Y:S04]  /*136a0*/  @P5 STG.E.U16 desc[UR14][R2.64+0xa2], R65 ;  /* 0x0000a24102005986 */ /* 0x000fe8000c10150e */
[----:B------:R1:W-:Y:S01]  /*136b0*/  @P1 STG.E.U16 desc[UR14][R4.64+0xa0], R66 ;  /* 0x0000a04204001986 */ /* 0x0003e2000c10150e */
[----:B------:R-:W-:-:S02]  /*136c0*/  ISETP.GT.AND P1, PT, R0, 0x58, P0 ;  /* 0x000000580000780c */ /* 0x000fc40000724270 */
[----:B------:R-:W-:Y:S01]  /*136d0*/  F2FP.F16.F32.PACK_AB R68, RZ, R68 ;  /* 0x00000044ff44723e */ /* 0x000fe200000000ff */
[----:B------:R2:W-:Y:S01]  /*136e0*/  @P3 STG.E.U16 desc[UR14][R8.64+0xa2], R67 ;  /* 0x0000a24308003986 */ /* 0x0005e2000c10150e */
[C---:B------:R-:W-:Y:S02]  /*136f0*/  ISETP.GT.AND P3, PT, R0.reuse, 0x59, P0 ;  /* 0x000000590000780c */ /* 0x040fe40000764270 */
[C---:B------:R-:W-:Y:S01]  /*13700*/  ISETP.GT.AND P5, PT, R0.reuse, 0x59, P2 ;  /* 0x000000590000780c */ /* 0x040fe200017a4270 */
[----:B------:R-:W-:Y:S01]  /*13710*/  FMUL R69, R69, UR13 ;  /* 0x0000000d45457c20 */ /* 0x000fe20008400000 */
[----:B------:R-:W-:Y:S01]  /*13720*/  @P4 STG.E.U16 desc[UR14][R2.64+0xb0], R68 ;  /* 0x0000b04402004986 */ /* 0x000fe2000c10150e */
[----:B------:R-:W-:Y:S01]  /*13730*/  ISETP.GT.AND P4, PT, R0, 0x60, P2 ;  /* 0x000000600000780c */ /* 0x000fe20001784270 */
[----:B------:R-:W-:Y:S01]  /*13740*/  FMUL R70, R70, UR13 ;  /* 0x0000000d46467c20 */ /* 0x000fe20008400000 */
[----:B------:R-:W-:Y:S01]  /*13750*/  FMUL R71, R71, UR13 ;  /* 0x0000000d47477c20 */ /* 0x000fe20008400000 */
[----:B------:R-:W-:Y:S01]  /*13760*/  FMUL R72, R72, UR13 ;  /* 0x0000000d48487c20 */ /* 0x000fe20008400000 */
[----:B------:R-:W-:Y:S01]  /*13770*/  F2FP.F16.F32.PACK_AB R69, RZ, R69 ;  /* 0x00000045ff45723e */ /* 0x000fe200000000ff */
[----:B-1----:R-:W-:Y:S01]  /*13780*/  @P1 IMAD.MOV.U32 R5, RZ, RZ, R7 ;  /* 0x000000ffff051224 */ /* 0x002fe200078e0007 */
[----:B------:R-:W-:-:S02]  /*13790*/  F2FP.F16.F32.PACK_AB R70, RZ, R70 ;  /* 0x00000046ff46723e */ /* 0x000fc400000000ff */
[----:B------:R-:W-:Y:S01]  /*137a0*/  F2FP.F16.F32.PACK_AB R71, RZ, R71 ;  /* 0x00000047ff47723e */ /* 0x000fe200000000ff */
[----:B--2---:R-:W-:Y:S01]  /*137b0*/  @P3 IMAD.MOV.U32 R9, RZ, RZ, R7 ;  /* 0x000000ffff093224 */ /* 0x004fe200078e0007 */
[----:B------:R-:W-:Y:S01]  /*137c0*/  F2FP.F16.F32.PACK_AB R72, RZ, R72 ;  /* 0x00000048ff48723e */ /* 0x000fe200000000ff */
[----:B------:R-:W-:Y:S01]  /*137d0*/  @P5 STG.E.U16 desc[UR14][R2.64+0xb2], R69 ;  /* 0x0000b24502005986 */ /* 0x000fe2000c10150e */
[C---:B------:R-:W-:Y:S01]  /*137e0*/  ISETP.GT.AND P5, PT, R0.reuse, 0x61, P2 ;  /* 0x000000610000780c */ /* 0x040fe200017a4270 */
[----:B------:R-:W-:Y:S02]  /*137f0*/  FMUL R73, R73, UR13 ;  /* 0x0000000d49497c20 */ /* 0x000fe40008400000 */
[----:B------:R1:W-:Y:S04]  /*13800*/  @P1 STG.E.U16 desc[UR14][R4.64+0xb0], R70 ;  /* 0x0000b04604001986 */ /* 0x0003e8000c10150e */
[----:B------:R2:W-:Y:S01]  /*13810*/  @P3 STG.E.U16 desc[UR14][R8.64+0xb2], R71 ;  /* 0x0000b24708003986 */ /* 0x0005e2000c10150e */
[----:B------:R-:W-:-:S03]  /*13820*/  ISETP.GT.AND P3, PT, R0, 0x60, P0 ;  /* 0x000000600000780c */ /* 0x000fc60000764270 */
[----:B------:R-:W-:Y:S01]  /*13830*/  @P4 STG.E.U16 desc[UR14][R2.64+0xc0], R72 ;  /* 0x0000c04802004986 */ /* 0x000fe2000c10150e */
[----:B------:R-:W-:Y:S02]  /*13840*/  ISETP.GT.AND P4, PT, R0, 0x61, P0 ;  /* 0x000000610000780c */ /* 0x000fe40000784270 */
[----:B------:R-:W-:Y:S01]  /*13850*/  F2FP.F16.F32.PACK_AB R73, RZ, R73 ;  /* 0x00000049ff49723e */ /* 0x000fe200000000ff */
[----:B------:R-:W-:Y:S01]  /*13860*/  FMUL R74, R74, UR13 ;  /* 0x0000000d4a4a7c20 */ /* 0x000fe20008400000 */
[----:B------:R-:W-:Y:S01]  /*13870*/  FMUL R75, R75, UR13 ;  /* 0x0000000d4b4b7c20 */ /* 0x000fe20008400000 */
[C---:B------:R-:W-:Y:S02]  /*13880*/  ISETP.GT.AND P1, PT, R0.reuse, 0x69, P2 ;  /* 0x000000690000780c */ /* 0x040fe40001724270 */
[----:B------:R-:W-:Y:S01]  /*13890*/  @P5 STG.E.U16 desc[UR14][R2.64+0xc2], R73 ;  /* 0x0000c24902005986 */ /* 0x000fe2000c10150e */
[----:B------:R-:W-:Y:S01]  /*138a0*/  ISETP.GT.AND P5, PT, R0, 0x68, P2 ;  /* 0x000000680000780c */ /* 0x000fe200017a4270 */
[----:B-1----:R-:W-:Y:S01]  /*138b0*/  @P3 IMAD.MOV.U32 R5, RZ, RZ, R7 ;  /* 0x000000ffff053224 */ /* 0x002fe200078e0007 */
[----:B------:R-:W-:Y:S01]  /*138c0*/  F2FP.F16.F32.PACK_AB R74, RZ, R74 ;  /* 0x0000004aff4a723e */ /* 0x000fe200000000ff */
[----:B------:R-:W-:Y:S01]  /*138d0*/  FMUL R76, R76, UR13 ;  /* 0x0000000d4c4c7c20 */ /* 0x000fe20008400000 */
[----:B------:R-:W-:Y:S01]  /*138e0*/  F2FP.F16.F32.PACK_AB R75, RZ, R75 ;  /* 0x0000004bff4b723e */ /* 0x000fe200000000ff */
[----:B------:R-:W-:Y:S01]  /*138f0*/  FMUL R77, R77, UR13 ;  /* 0x0000000d4d4d7c20 */ /* 0x000fe20008400000 */
[----:B--2---:R-:W-:Y:S01]  /*13900*/  @P4 MOV R9, R7 ;  /* 0x0000000700094202 */ /* 0x004fe20000000f00 */
[----:B------:R1:W-:Y:S01]  /*13910*/  @P3 STG.E.U16 desc[UR14][R4.64+0xc0], R74 ;  /* 0x0000c04a04003986 */ /* 0x0003e2000c10150e */
[----:B------:R-:W-:-:S02]  /*13920*/  F2FP.F16.F32.PACK_AB R76, RZ, R76 ;  /* 0x0000004cff4c723e */ /* 0x000fc400000000ff */
[C---:B------:R-:W-:Y:S01]  /*13930*/  ISETP.GT.AND P3, PT, R0.reuse, 0x68, P0 ;  /* 0x000000680000780c */ /* 0x040fe20000764270 */
[----:B------:R2:W-:Y:S01]  /*13940*/  @P4 STG.E.U16 desc[UR14][R8.64+0xc2], R75 ;  /* 0x0000c24b08004986 */ /* 0x0005e2000c10150e */
[----:B------:R-:W-:Y:S02]  /*13950*/  F2FP.F16.F32.PACK_AB R77, RZ, R77 ;  /* 0x0000004dff4d723e */ /* 0x000fe400000000ff */
[----:B------:R-:W-:Y:S01]  /*13960*/  ISETP.GT.AND P4, PT, R0, 0x69, P0 ;  /* 0x000000690000780c */ /* 0x000fe20000784270 */
[----:B------:R-:W-:Y:S01]  /*13970*/  @P5 STG.E.U16 desc[UR14][R2.64+0xd0], R76 ;  /* 0x0000d04c02005986 */ /* 0x000fe2000c10150e */
[----:B------:R-:W-:-:S03]  /*13980*/  FMUL R78, R78, UR13 ;  /* 0x0000000d4e4e7c20 */ /* 0x000fc60008400000 */
[----:B------:R-:W-:Y:S01]  /*13990*/  @P1 STG.E.U16 desc[UR14][R2.64+0xd2], R77 ;  /* 0x0000d24d02001986 */ /* 0x000fe2000c10150e */
[----:B------:R-:W-:Y:S01]  /*139a0*/  ISETP.GT.AND P1, PT, R0, 0x70, P2 ;  /* 0x000000700000780c */ /* 0x000fe20001724270 */
[----:B------:R-:W-:Y:S01]  /*139b0*/  FMUL R79, R79, UR13 ;  /* 0x0000000d4f4f7c20 */ /* 0x000fe20008400000 */
[----:B------:R-:W-:Y:S01]  /*139c0*/  FMUL R80, R80, UR13 ;  /* 0x0000000d50507c20 */ /* 0x000fe20008400000 */
[----:B------:R-:W-:Y:S01]  /*139d0*/  F2FP.F16.F32.PACK_AB R78, RZ, R78 ;  /* 0x0000004eff4e723e */ /* 0x000fe200000000ff */
[--C-:B-1----:R-:W-:Y:S02]  /*139e0*/  @P3 IMAD.MOV.U32 R5, RZ, RZ, R7.reuse ;  /* 0x000000ffff053224 */ /* 0x102fe400078e0007 */
[----:B------:R-:W-:Y:S01]  /*139f0*/  F2FP.F16.F32.PACK_AB R79, RZ, R79 ;  /* 0x0000004fff4f723e */ /* 0x000fe200000000ff */
[----:B--2---:R-:W-:Y:S01]  /*13a00*/  @P4 IMAD.MOV.U32 R9, RZ, RZ, R7 ;  /* 0x000000ffff094224 */ /* 0x004fe200078e0007 */
[----:B------:R-:W-:Y:S01]  /*13a10*/  F2FP.F16.F32.PACK_AB R80, RZ, R80 ;  /* 0x00000050ff50723e */ /* 0x000fe200000000ff */
[----:B------:R1:W-:Y:S01]  /*13a20*/  @P3 STG.E.U16 desc[UR14][R4.64+0xd0], R78 ;  /* 0x0000d04e04003986 */ /* 0x0003e2000c10150e */
[----:B------:R-:W-:-:S02]  /*13a30*/  ISETP.GT.AND P6, PT, R0, 0x70, P0 ;  /* 0x000000700000780c */ /* 0x000fc400007c4270 */
[C---:B------:R-:W-:Y:S01]  /*13a40*/  ISETP.GT.AND P5, PT, R0.reuse, 0x71, P0 ;  /* 0x000000710000780c */ /* 0x040fe200007a4270 */
        /* <DEDUP_REMOVED lines=9> */
[----:B------:R-:W-:Y:S01]  /*13ae0*/  FMUL R84, R84, UR13 ;  /* 0x0000000d54547c20 */ /* 0x000fe20008400000 */
[----:B------:R-:W-:Y:S01]  /*13af0*/  ISETP.GT.AND P0, PT, R0, 0x79, P0 ;  /* 0x000000790000780c */ /* 0x000fe20000704270 */
[----:B------:R-:W-:Y:S01]  /*13b00*/  FMUL R85, R85, UR13 ;  /* 0x0000000d55557c20 */ /* 0x000fe20008400000 */
[----:B------:R-:W-:Y:S01]  /*13b10*/  FMUL R86, R86, UR13 ;  /* 0x0000000d56567c20 */ /* 0x000fe20008400000 */
[----:B------:R-:W-:Y:S01]  /*13b20*/  F2FP.F16.F32.PACK_AB R81, RZ, R81 ;  /* 0x00000051ff51723e */ /* 0x000fe200000000ff */
[--C-:B-1----:R-:W-:Y:S01]  /*13b30*/  @P6 IMAD.MOV.U32 R5, RZ, RZ, R7.reuse ;  /* 0x000000ffff056224 */ /* 0x102fe200078e0007 */
[----:B------:R-:W-:Y:S01]  /*13b40*/  F2FP.F16.F32.PACK_AB R82, RZ, R82 ;  /* 0x00000052ff52723e */ /* 0x000fe200000000ff */
[----:B--2---:R-:W-:Y:S01]  /*13b50*/  @P5 IMAD.MOV.U32 R9, RZ, RZ, R7 ;  /* 0x000000ffff095224 */ /* 0x004fe200078e0007 */
[----:B------:R-:W-:Y:S01]  /*13b60*/  F2FP.F16.F32.PACK_AB R83, RZ, R83 ;  /* 0x00000053ff53723e */ /* 0x000fe200000000ff */
[--C-:B------:R-:W-:Y:S01]  /*13b70*/  @P3 IMAD.MOV.U32 R10, RZ, RZ, R2.reuse ;  /* 0x000000ffff0a3224 */ /* 0x100fe200078e0002 */
[----:B------:R-:W-:Y:S01]  /*13b80*/  F2FP.F16.F32.PACK_AB R84, RZ, R84 ;  /* 0x00000054ff54723e */ /* 0x000fe200000000ff */
[--C-:B------:R-:W-:Y:S01]  /*13b90*/  @P3 IMAD.MOV.U32 R11, RZ, RZ, R3.reuse ;  /* 0x000000ffff0b3224 */ /* 0x100fe200078e0003 */
[----:B------:R-:W-:Y:S01]  /*13ba0*/  F2FP.F16.F32.PACK_AB R85, RZ, R85 ;  /* 0x00000055ff55723e */ /* 0x000fe200000000ff */
[----:B------:R-:W-:Y:S01]  /*13bb0*/  @P2 IMAD.MOV.U32 R12, RZ, RZ, R2 ;  /* 0x000000ffff0c2224 */ /* 0x000fe200078e0002 */
[----:B------:R3:W-:Y:S01]  /*13bc0*/  @P1 STG.E.U16 desc[UR14][R2.64+0xe2], R81 ;  /* 0x0000e25102001986 */ /* 0x0007e2000c10150e */
[----:B------:R-:W-:Y:S01]  /*13bd0*/  @P2 IMAD.MOV.U32 R13, RZ, RZ, R3 ;  /* 0x000000ffff0d2224 */ /* 0x000fe200078e0003 */
[----:B------:R-:W-:Y:S01]  /*13be0*/  F2FP.F16.F32.PACK_AB R86, RZ, R86 ;  /* 0x00000056ff56723e */ /* 0x000fe200000000ff */
[C---:B------:R-:W-:Y:S01]  /*13bf0*/  VIADD R14, R2.reuse, UR9 ;  /* 0x00000009020e7c36 */ /* 0x040fe20008000000 */
[----:B------:R-:W-:Y:S01]  /*13c00*/  @P4 MOV R15, R7 ;  /* 0x00000007000f4202 */ /* 0x000fe20000000f00 */
[----:B------:R3:W-:Y:S01]  /*13c10*/  @P6 STG.E.U16 desc[UR14][R4.64+0xe0], R82 ;  /* 0x0000e05204006986 */ /* 0x0007e2000c10150e */
[----:B------:R-:W-:-:S03]  /*13c20*/  VIADD R16, R2, UR9 ;  /* 0x0000000902107c36 */ /* 0x000fc60008000000 */
[----:B------:R3:W-:Y:S04]  /*13c30*/  @P5 STG.E.U16 desc[UR14][R8.64+0xe2], R83 ;  /* 0x0000e25308005986 */ /* 0x0007e8000c10150e */
[----:B------:R3:W-:Y:S04]  /*13c40*/  @P3 STG.E.U16 desc[UR14][R10.64+0xf0], R84 ;  /* 0x0000f0540a003986 */ /* 0x0007e8000c10150e */
[----:B------:R3:W-:Y:S01]  /*13c50*/  @P2 STG.E.U16 desc[UR14][R12.64+0xf2], R85 ;  /* 0x0000f2550c002986 */ /* 0x0007e2000c10150e */
[----:B------:R-:W-:-:S03]  /*13c60*/  FMUL R87, R87, UR13 ;  /* 0x0000000d57577c20 */ /* 0x000fc60008400000 */
[----:B------:R3:W-:Y:S01]  /*13c70*/  @P4 STG.E.U16 desc[UR14][R14.64+0xf0], R86 ;  /* 0x0000f0560e004986 */ /* 0x0007e2000c10150e */
[----:B------:R-:W-:Y:S05]  /*13c80*/  @!P0 EXIT ;  /* 0x000000000000894d */ /* 0x000fea0003800000 */
[----:B------:R-:W-:Y:S01]  /*13c90*/  F2FP.F16.F32.PACK_AB R87, RZ, R87 ;  /* 0x00000057ff57723e */ /* 0x000fe200000000ff */
[----:B------:R-:W-:-:S05]  /*13ca0*/  IMAD.MOV.U32 R17, RZ, RZ, R7 ;  /* 0x000000ffff117224 */ /* 0x000fca00078e0007 */
[----:B------:R-:W-:Y:S01]  /*13cb0*/  STG.E.U16 desc[UR14][R16.64+0xf2], R87 ;  /* 0x0000f25710007986 */ /* 0x000fe2000c10150e */
[----:B------:R-:W-:Y:S05]  /*13cc0*/  EXIT ;  /* 0x000000000000794d */ /* 0x000fea0003800000 */
.L_x_14:
[----:B------:R-:W-:-:S13]  /*13cd0*/  ISETP.NE.AND P0, PT, RZ, UR7, PT ;  /* 0x00000007ff007c0c */ /* 0x000fda000bf05270 */
[----:B------:R-:W-:Y:S05]  /*13ce0*/  @P0 EXIT ;  /* 0x000000000000094d */ /* 0x000fea0003800000 */
[----:B------:R-:W-:-:S13]  /*13cf0*/  ELECT P0, URZ, PT ;  /* 0x00000000003f782f */ /* 0x000fda0003800000 */
[----:B------:R-:W-:Y:S05]  /*13d00*/  @!P0 BRA `(.L_x_531) ;  /* 0x0000000400cc8947 */ /* 0x000fea0003800000 */
[----:B------:R-:W-:-:S06]  /*13d10*/  UISETP.GE.AND UP0, UPT, UR5, 0x1, UPT ;  /* 0x000000010500788c */ /* 0x000fcc000bf06270 */
[----:B------:R-:W-:-:S13]  /*13d20*/  PLOP3.LUT P0, PT, PT, PT, UP0, 0x80, 0x0 ;  /* 0x000000000000781c */ /* 0x000fda0003f0f008 */
[----:B------:R-:W-:Y:S05]  /*13d30*/  @!P0 BRA `(.L_x_531) ;  /* 0x0000000400c08947 */ /* 0x000fea0003800000 */
[----:B------:R-:W0:Y:S01]  /*13d40*/  S2R R3, SR_CgaCtaId ;  /* 0x0000000000037919 */ /* 0x000e220000008800 */
[----:B------:R-:W-:Y:S01]  /*13d50*/  UIMAD UR7, UR26, UR27, URZ ;  /* 0x0000001b1a0772a4 */ /* 0x000fe2000f8e023f */
[----:B------:R-:W-:Y:S01]  /*13d60*/  IMAD.SHL.U32 R16, R4, 0x100, RZ ;  /* 0x0000010004107824 */ /* 0x000fe200078e00ff */
[----:B------:R-:W-:Y:S01]  /*13d70*/  ULDC UR8, c[0x0][0x384] ;  /* 0x0000e10000087ab9 */ /* 0x000fe20000000800 */
[----:B------:R-:W-:Y:S01]  /*13d80*/  LOP3.LUT P0, RZ, R9, 0x1f, RZ, 0xc0, !PT ;  /* 0x0000001f09ff7812 */ /* 0x000fe2000780c0ff */
[----:B------:R-:W-:Y:S01]  /*13d90*/  UIMAD UR7, UR4, UR7, 0x1 ;  /* 0x00000001040774a4 */ /* 0x000fe2000f8e0207 */
[----:B------:R-:W-:Y:S01]  /*13da0*/  IMAD.U32 R10, RZ, RZ, UR6 ;  /* 0x00000006ff0a7e24 */ /* 0x000fe2000f8e00ff */
[----:B------:R-:W-:Y:S01]  /*13db0*/  ULDC UR9, c[0x0][0x388] ;  /* 0x0000e20000097ab9 */ /* 0x000fe20000000800 */
[----:B------:R-:W-:Y:S01]  /*13dc0*/  IMAD.HI.U32 R4, R16, UR8, RZ ;  /* 0x0000000810047c27 */ /* 0x000fe2000f8e00ff */
[----:B------:R-:W-:Y:S02]  /*13dd0*/  ISETP.NE.AND P1, PT, R7, RZ, PT ;  /* 0x000000ff0700720c */ /* 0x000fe40003f25270 */
[----:B------:R-:W-:-:S02]  /*13de0*/  CS2R R8, SRZ ;  /* 0x0000000000087805 */ /* 0x000fc4000001ff00 */
[----:B------:R-:W-:Y:S01]  /*13df0*/  ISETP.NE.OR P0, PT, R7, RZ, !P0 ;  /* 0x000000ff0700720c */ /* 0x000fe20004705670 */
[----:B------:R-:W-:Y:S01]  /*13e00*/  IMAD.MOV.U32 R5, RZ, RZ, 0x1 ;  /* 0x00000001ff057424 */ /* 0x000fe200078e00ff */
[----:B------:R-:W-:Y:S02]  /*13e10*/  CS2R R6, SRZ ;  /* 0x0000000000067805 */ /* 0x000fe4000001ff00 */
[----:B------:R-:W-:Y:S01]  /*13e20*/  SHF.R.U32.HI R4, RZ, UR9, R4 ;  /* 0x00000009ff047c19 */ /* 0x000fe20008011604 */
[----:B------:R-:W-:Y:S02]  /*13e30*/  IMAD.U32 R19, RZ, RZ, UR7 ;  /* 0x00000007ff137e24 */ /* 0x000fe4000f8e00ff */
[----:B0-----:R-:W-:-:S05]  /*13e40*/  IMAD.SHL.U32 R0, R3, 0x40, RZ ;  /* 0x0000004003007824 */ /* 0x001fca00078e00ff */
[----:B------:R-:W-:-:S05]  /*13e50*/  LOP3.LUT R0, R0, 0x40, RZ, 0xc0, !PT ;  /* 0x0000004000007812 */ /* 0x000fca00078ec0ff */
[----:B------:R-:W-:Y:S02]  /*13e60*/  IMAD R2, R11, 0x80, R0 ;  /* 0x000000800b027824 */ /* 0x000fe400078e0200 */
[----:B------:R-:W-:Y:S01]  /*13e70*/  IMAD.SHL.U32 R0, R3, 0x800, RZ ;  /* 0x0000080003007824 */ /* 0x000fe200078e00ff */
[----:B------:R-:W-:-:S04]  /*13e80*/  LOP3.LUT R3, R10, 0x2, RZ, 0xfc, !PT ;  /* 0x000000020a037812 */ /* 0x000fc800078efcff */
[----:B------:R-:W-:-:S07]  /*13e90*/  LOP3.LUT R0, R0, 0x800, RZ, 0xc0, !PT ;  /* 0x0000080000007812 */ /* 0x000fce00078ec0ff */
.L_x_535:
[----:B------:R-:W0:Y:S01]  /*13ea0*/  S2R R11, SR_CgaCtaId ;  /* 0x00000000000b7919 */ /* 0x000e220000008800 */
[----:B------:R-:W-:-:S04]  /*13eb0*/  MOV R10, 0x400 ;  /* 0x00000400000a7802 */ /* 0x000fc80000000f00 */
[----:B0-----:R-:W-:Y:S02]  /*13ec0*/  LEA R18, R11, R10, 0x18 ;  /* 0x0000000a0b127211 */ /* 0x001fe400078ec0ff */
[----:B------:R-:W-:-:S03]  /*13ed0*/  SHF.L.U32 R10, R5, 0x1f, RZ ;  /* 0x0000001f050a7819 */ /* 0x000fc600000006ff */
[----:B------:R-:W-:-:S07]  /*13ee0*/  IMAD R17, R7, 0x8, R18 ;  /* 0x0000000807117824 */ /* 0x000fce00078e0212 */
.L_x_532:
[----:B0-----:R0:W1:Y:S02]  /*13ef0*/  SYNCS.PHASECHK.TRANS64.TRYWAIT P2, [R17+URZ+0x36048], R10 ;  /* 0x0360480a110075a7 */ /* 0x001064000804017f */
[----:B-1----:R-:W-:Y:S05]  /*13f00*/  @!P2 NANOSLEEP.SYNCS 0x989680 ;  /* 0x009896800000a95d */ /* 0x002fea0003900000 */
[----:B------:R-:W1:Y:S02]  /*13f10*/  @!P2 SYNCS.PHASECHK.TRANS64 P2, [R17+URZ+0x36048], R10 ;  /* 0x0360480a1100a5a7 */ /* 0x000e64000804007f */
[----:B-1----:R-:W-:Y:S05]  /*13f20*/  @!P2 BRA `(.L_x_532) ;  /* 0xfffffffc00f0a947 */ /* 0x002fea000383ffff */
[----:B0-----:R-:W0:Y:S02]  /*13f30*/  @!P1 LDC R10, c[0x0][0x500] ;  /* 0x00014000ff0a9b82 */ /* 0x001e240000000800 */
[----:B0-----:R0:W-:Y:S02]  /*13f40*/  @!P1 SYNCS.ARRIVE.TRANS64 RZ, [R17+URZ+0x36000], R10 ;  /* 0x0360000a11ff99a7 */ /* 0x0011e4000800003f */
[----:B0-----:R-:W-:-:S04]  /*13f50*/  PRMT R10, R3, 0x9910, RZ ;  /* 0x00009910030a7816 */ /* 0x001fc800000000ff */
[----:B------:R-:W-:-:S13]  /*13f60*/  ISETP.NE.AND P2, PT, R10, 0x2, PT ;  /* 0x000000020a00780c */ /* 0x000fda0003f45270 */
[----:B------:R-:W-:Y:S05]  /*13f70*/  @P2 BRA `(.L_x_533) ;  /* 0x0000000000042947 */ /* 0x000fea0003800000 */
[----:B------:R-:W-:Y:S01]  /*13f80*/  BPT.TRAP 0x1 ;  /* 0x000000040000795c */ /* 0x000fe20000300000 */
.L_x_533:
[----:B------:R-:W-:Y:S05]  /*13f90*/  @P0 BRA `(.L_x_534) ;  /* 0x0000000000040947 */ /* 0x000fea0003800000 */
[----:B------:R-:W-:Y:S01]  /*13fa0*/  BPT.TRAP 0x1 ;  /* 0x000000040000795c */ /* 0x000fe20000300000 */
.L_x_534:
[----:B------:R-:W0:Y:S01]  /*13fb0*/  LDC R11, c[0x0][0x380] ;  /* 0x0000e000ff0b7b82 */ /* 0x000e220000000800 */
[----:B------:R-:W-:Y:S01]  /*13fc0*/  R2UR UR7, R4 ;  /* 0x00000000040772ca */ /* 0x000fe200000e0000 */
[C---:B------:R-:W-:Y:S01]  /*13fd0*/  IMAD R10, R7.reuse, 0x1000, R0 ;  /* 0x00001000070a7824 */ /* 0x040fe200078e0200 */
[----:B------:R-:W-:Y:S01]  /*13fe0*/  ULDC UR20, c[0x0][0x38c] ;  /* 0x0000e30000147ab9 */ /* 0x000fe20000000800 */
[----:B------:R-:W-:Y:S01]  /*13ff0*/  R2UR UR18, R8 ;  /* 0x00000000081272ca */ /* 0x000fe200000e0000 */
[----:B------:R-:W-:Y:S01]  /*14000*/  UISETP.NE.AND UP0, UPT, UR20, 0x1, UPT ;  /* 0x000000011400788c */ /* 0x000fe2000bf05270 */
[----:B------:R-:W-:Y:S01]  /*14010*/  IMAD R10, R10, 0x2, R18 ;  /* 0x000000020a0a7824 */ /* 0x000fe200078e0212 */
[----:B------:R-:W-:Y:S01]  /*14020*/  R2UR UR15, R18 ;  /* 0x00000000120f72ca */ /* 0x000fe200000e0000 */
[----:B------:R-:W1:Y:S01]  /*14030*/  LDC.64 R12, c[0x0][0x3b8] ;  /* 0x0000ee00ff0c7b82 */ /* 0x000e620000000a00 */
[----:B------:R-:W-:Y:S01]  /*14040*/  VIADD R8, R8, 0x1 ;  /* 0x0000000108087836 */ /* 0x000fe20000000000 */
[----:B------:R-:W-:Y:S01]  /*14050*/  R2UR UR16, R7 ;  /* 0x00000000071072ca */ /* 0x000fe200000e0000 */
[----:B------:R-:W-:Y:S01]  /*14060*/  VIADD R19, R19, 0xffffffff ;  /* 0xffffffff13137836 */ /* 0x000fe20000000000 */
[----:B------:R-:W-:Y:S01]  /*14070*/  R2UR UR24, R10 ;  /* 0x000000000a1872ca */ /* 0x000fe200000e0000 */
[----:B------:R-:W-:Y:S01]  /*14080*/  ULDC.64 UR30, c[0x0][0x198] ;  /* 0x00006600001e7ab9 */ /* 0x000fe20000000a00 */
[----:B------:R-:W-:Y:S01]  /*14090*/  R2UR UR17, R17 ;  /* 0x00000000111172ca */ /* 0x000fe200000e0000 */
[----:B------:R-:W-:Y:S01]  /*140a0*/  UIADD3 UR14, UP1, UR30, 0xf0, URZ ;  /* 0x000000f01e0e7890 */ /* 0x000fe2000ff3e03f */
[----:B------:R-:W1:Y:S01]  /*140b0*/  LDC.64 R14, c[0x0][0x3d8] ;  /* 0x0000f600ff0e7b82 */ /* 0x000e620000000a00 */
[----:B------:R-:W-:Y:S01]  /*140c0*/  @UP0 ULDC.64 UR12, c[0x0][0x390] ;  /* 0x0000e400000c0ab9 */ /* 0x000fe20000000a00 */
[----:B------:R-:W-:Y:S01]  /*140d0*/  UIADD3 UR30, UP2, UR30, 0x1f0, URZ ;  /* 0x000001f01e1e7890 */ /* 0x000fe2000ff5e03f */
[----:B------:R-:W-:Y:S01]  /*140e0*/  ISETP.GT.AND P5, PT, R19, 0x1, PT ;  /* 0x000000011300780c */ /* 0x000fe20003fa4270 */
[----:B------:R-:W-:Y:S01]  /*140f0*/  ULDC.64 UR8, c[0x0][0x3b0] ;  /* 0x0000ec0000087ab9 */ /* 0x000fe20000000a00 */
[----:B------:R-:W-:Y:S01]  /*14100*/  ULDC.64 UR22, c[0x0][0x3d0] ;  /* 0x0000f40000167ab9 */ /* 0x000fe20000000a00 */
[----:B------:R-:W-:Y:S01]  /*14110*/  USHF.L.U32 UR18, UR18, 0x5, URZ ;  /* 0x0000000512127899 */ /* 0x000fe2000800063f */
[----:B------:R-:W-:Y:S01]  /*14120*/  VIADD R7, R7, 0x1 ;  /* 0x0000000107077836 */ /* 0x000fe20000000000 */
[----:B0-----:R-:W-:Y:S01]  /*14130*/  ISETP.NE.AND P2, PT, R11, 0x1, PT ;  /* 0x000000010b00780c */ /* 0x001fe20003f45270 */
[----:B------:R-:W-:-:S02]  /*14140*/  ULEA UR16, UR16, UR15, 0xe ;  /* 0x0000000f10107291 */ /* 0x000fc4000f8e703f */
[----:B------:R-:W-:Y:S01]  /*14150*/  UIADD3 UR17, UR17, 0x36000, URZ ;  /* 0x0003600011117890 */ /* 0x000fe2000fffe03f */
[C---:B------:R-:W-:Y:S01]  /*14160*/  ISETP.NE.AND P4, PT, R7.reuse, 0x9, PT ;  /* 0x000000090700780c */ /* 0x040fe20003f85270 */
[----:B------:R-:W-:Y:S02]  /*14170*/  UIADD3.X UR15, URZ, UR31, URZ, UP1, !UPT ;  /* 0x0000001f3f0f7290 */ /* 0x000fe40008ffe43f */
[----:B------:R-:W-:Y:S01]  /*14180*/  UIADD3.X UR31, URZ, UR31, URZ, UP2, !UPT ;  /* 0x0000001f3f1f7290 */ /* 0x000fe200097fe43f */
[----:B------:R-:W-:Y:S01]  /*14190*/  SEL R7, R7, RZ, P4 ;  /* 0x000000ff07077207 */ /* 0x000fe20002000000 */
[----:B------:R-:W-:Y:S01]  /*141a0*/  UMOV UR32, 0x30000 ;  /* 0x0003000000207882 */ /* 0x000fe20000000000 */
[----:B------:R-:W-:Y:S01]  /*141b0*/  UMOV UR28, 0x0 ;  /* 0x00000000001c7882 */ /* 0x000fe20000000000 */
[----:B------:R-:W-:Y:S02]  /*141c0*/  UMOV UR29, 0x10000000 ;  /* 0x10000000001d7882 */ /* 0x000fe40000000000 */
[----:B------:R-:W-:-:S02]  /*141d0*/  @P2 MOV R20, UR7 ;  /* 0x0000000700142c02 */ /* 0x000fc40008000f00 */
[----:B------:R-:W-:Y:S01]  /*141e0*/  R2UR UR7, R16 ;  /* 0x00000000100772ca */ /* 0x000fe200000e0000 */
[----:B-1----:R-:W-:Y:S01]  /*141f0*/  IMAD R10, R9, R12, R14 ;  /* 0x0000000c090a7224 */ /* 0x002fe200078e020e */
[----:B------:R-:W-:Y:S01]  /*14200*/  @P2 R2UR UR7, R20 ;  /* 0x00000000140722ca */ /* 0x000fe200000e0000 */
[----:B------:R-:W0:Y:S01]  /*14210*/  LDC R12, c[0x0][0x3c8] ;  /* 0x0000f200ff0c7b82 */ /* 0x000e220000000800 */
[----:B------:R-:W-:-:S04]  /*14220*/  ISETP.NE.AND P2, PT, R8, UR4, PT ;  /* 0x0000000408007c0c */ /* 0x000fc8000bf45270 */
[----:B------:R-:W-:-:S07]  /*14230*/  SEL R8, R8, RZ, P2 ;  /* 0x000000ff08087207 */ /* 0x000fce0001000000 */
[----:B------:R-:W-:Y:S02]  /*14240*/  UIADD3 UR10, -UR7, URZ, URZ ;  /* 0x0000003f070a7290 */ /* 0x000fe4000fffe13f */
[----:B------:R-:W-:-:S04]  /*14250*/  UMOV UR21, UR7 ;  /* 0x0000000700157c82 */ /* 0x000fc80008000000 */
[----:B------:R-:W-:Y:S01]  /*14260*/  IMAD R14, R11, UR10, R16 ;  /* 0x0000000a0b0e7c24 */ /* 0x000fe2000f8e0210 */
[----:B------:R-:W-:Y:S01]  /*14270*/  UIMAD.WIDE.U32 UR10, UR7, UR12, URZ ;  /* 0x0000000c070a72a5 */ /* 0x000fe2000f8e003f */
[----:B------:R-:W-:Y:S01]  /*14280*/  IMAD R11, R6, R13, R15 ;  /* 0x0000000d060b7224 */ /* 0x000fe200078e020f */
[C---:B------:R-:W-:Y:S02]  /*14290*/  R2UR UR12, R9.reuse ;  /* 0x00000000090c72ca */ /* 0x040fe400000e0000 */
[----:B------:R-:W-:Y:S01]  /*142a0*/  R2UR UR19, R14 ;  /* 0x000000000e1372ca */ /* 0x000fe200000e0000 */
[----:B------:R-:W-:Y:S01]  /*142b0*/  @UP0 USHF.R.U32.HI UR21, URZ, UR13, UR11 ;  /* 0x0000000d3f150299 */ /* 0x000fe2000801160b */
[----:B------:R-:W-:Y:S01]  /*142c0*/  PRMT R10, R10, 0x40, R11 ;  /* 0x000000400a0a7816 */ /* 0x000fe2000000000b */
[----:B------:R-:W-:Y:S01]  /*142d0*/  VIADD R11, R9, 0x1 ;  /* 0x00000001090b7836 */ /* 0x000fe20000000000 */
[----:B------:R-:W-:Y:S01]  /*142e0*/  R2UR UR11, R2 ;  /* 0x00000000020b72ca */ /* 0x000fe200000e0000 */
[----:B------:R-:W-:Y:S01]  /*142f0*/  @P2 IMAD.MOV R11, RZ, RZ, R9 ;  /* 0x000000ffff0b2224 */ /* 0x000fe200078e0209 */
[----:B------:R-:W-:Y:S01]  /*14300*/  R2UR UR25, R10 ;  /* 0x000000000a1972ca */ /* 0x000fe200000e0000 */
[----:B------:R-:W-:Y:S01]  /*14310*/  UIADD3 UR10, -UR21, URZ, URZ ;  /* 0x0000003f150a7290 */ /* 0x000fe2000fffe13f */
[C---:B------:R-:W-:Y:S01]  /*14320*/  R2UR UR13, R6.reuse ;  /* 0x00000000060d72ca */ /* 0x040fe200000e0000 */
[----:B------:R-:W-:Y:S01]  /*14330*/  VIADD R10, R6, 0x1 ;  /* 0x00000001060a7836 */ /* 0x000fe20000000000 */
[C---:B0-----:R-:W-:Y:S01]  /*14340*/  ISETP.NE.AND P3, PT, R11.reuse, R12, PT ;  /* 0x0000000c0b00720c */ /* 0x041fe20003f65270 */
[----:B------:R-:W-:Y:S01]  /*14350*/  UIMAD UR20, UR20, UR10, UR7 ;  /* 0x0000000a141472a4 */ /* 0x000fe2000f8e0207 */
[----:B------:R-:W-:Y:S01]  /*14360*/  SEL R12, RZ, 0x1, P4 ;  /* 0x00000001ff0c7807 */ /* 0x000fe20002000000 */
[----:B------:R-:W-:Y:S01]  /*14370*/  UIMAD UR19, UR19, UR8, UR22 ;  /* 0x00000008131372a4 */ /* 0x000fe2000f8e0216 */
[----:B------:R-:W-:Y:S01]  /*14380*/  SEL R9, R11, RZ, P3 ;  /* 0x000000ff0b097207 */ /* 0x000fe20001800000 */
[----:B------:R-:W-:Y:S01]  /*14390*/  UIMAD UR20, UR20, UR9, UR23 ;  /* 0x00000009141472a4 */ /* 0x000fe2000f8e0217 */
[----:B------:R-:W-:Y:S01]  /*143a0*/  LOP3.LUT R5, R5, R12, RZ, 0x3c, !PT ;  /* 0x0000000c05057212 */ /* 0x000fe200078e3cff */
[----:B------:R-:W-:-:S02]  /*143b0*/  UIADD3 UR8, UR24, 0x24000, URZ ;  /* 0x0002400018087890 */ /* 0x000fc4000fffe03f */
[----:B------:R-:W-:Y:S01]  /*143c0*/  UPRMT UR7, UR25, 0x5410, URZ ;  /* 0x0000541019077896 */ /* 0x000fe2000800003f */
[----:B------:R-:W-:Y:S01]  /*143d0*/  UMOV UR9, UR17 ;  /* 0x0000001100097c82 */ /* 0x000fe20008000000 */
[----:B------:R-:W-:Y:S02]  /*143e0*/  UMOV UR10, UR18 ;  /* 0x00000012000a7c82 */ /* 0x000fe40008000000 */
[----:B------:R-:W-:-:S04]  /*143f0*/  @P3 IMAD.MOV R10, RZ, RZ, R6 ;  /* 0x000000ffff0a3224 */ /* 0x000fc800078e0206 */
[----:B------:R-:W-:Y:S01]  /*14400*/  IMAD.MOV.U32 R6, RZ, RZ, R10 ;  /* 0x000000ffff067224 */ /* 0x000fe200078e000a */
[----:B------:R0:W-:Y:S01]  /*14410*/  UTMALDG.4D.IM2COL [UR16], [UR14], UR7 ;  /* 0x000000100e0073b4 */ /* 0x0001e20008058007 */
[----:B------:R0:W-:Y:S02]  /*14420*/  UTMALDG.4D.MULTICAST [UR8], [UR30], UR32, desc[UR28] ;  /* 0x00001c081e0073b4 */ /* 0x0001e40008019820 */
[----:B0-----:R-:W-:Y:S05]  /*14430*/  @P5 BRA `(.L_x_535) ;  /* 0xfffffff800985947 */ /* 0x001fea000383ffff */
.L_x_531:
[----:B------:R-:W-:Y:S01]  /*14440*/  UISETP.GE.U32.AND UP1, UPT, UR5, 0x9, UPT ;  /* 0x000000090500788c */ /* 0x000fe2000bf26070 */
[----:B------:R-:W-:-:S05]  /*14450*/  IMAD.MOV.U32 R0, RZ, RZ, 0x1 ;  /* 0x00000001ff007424 */ /* 0x000fca00078e00ff */
[----:B------:R-:W-:-:S05]  /*14460*/  PLOP3.LUT P0, PT, PT, PT, UP1, 0x80, 0x0 ;  /* 0x000000000000781c */ /* 0x000fca0003f0f018 */
[----:B------:R-:W-:-:S04]  /*14470*/  @UP1 UIMAD.WIDE.U32 UR8, UR5, 0x38e38e39, URZ ;  /* 0x38e38e39050818a5 */ /* 0x000fc8000f8e003f */
[----:B------:R-:W-:-:S04]  /*14480*/  @UP1 USHF.R.U32.HI UR7, URZ, 0x1, UR9 ;  /* 0x000000013f071899 */ /* 0x000fc80008011609 */
[----:B------:R-:W-:-:S04]  /*14490*/  @UP1 ULOP3.LUT UR7, UR7, 0x1, URZ, 0xc0, !UPT ;  /* 0x0000000107071892 */ /* 0x000fc8000f8ec03f */
[----:B------:R-:W-:-:S04]  /*144a0*/  @UP1 UISETP.NE.U32.AND UP0, UPT, UR7, 0x1, UPT ;  /* 0x000000010700188c */ /* 0x000fc8000bf05070 */
[----:B------:R-:W-:-:S04]  /*144b0*/  @UP1 UISETP.NE.U32.AND.EX UP0, UPT, URZ, URZ, UPT, UP0 ;  /* 0x0000003f3f00128c */ /* 0x000fc8000bf05100 */
[----:B------:R-:W-:-:S06]  /*144c0*/  @UP1 USEL UR7, URZ, 0x1, !UP0 ;  /* 0x000000013f071887 */ /* 0x000fcc000c000000 */
[----:B------:R-:W-:Y:S01]  /*144d0*/  @P0 MOV R0, UR7 ;  /* 0x0000000700000c02 */ /* 0x000fe20008000f00 */
[----:B------:R-:W-:Y:S05]  /*144e0*/  WARPSYNC.ALL ;  /* 0x0000000000007948 */ /* 0x000fea0003800000 */
[----:B------:R-:W-:-:S13]  /*144f0*/  ELECT P0, URZ, PT ;  /* 0x00000000003f782f */ /* 0x000fda0003800000 */
[----:B------:R-:W-:Y:S05]  /*14500*/  @!P0 EXIT ;  /* 0x000000000000894d */ /* 0x000fea0003800000 */
[----:B------:R-:W-:-:S04]  /*14510*/  ULOP3.LUT UR6, UR6, 0x2, URZ, 0xfc, !UPT ;  /* 0x0000000206067892 */ /* 0x000fc8000f8efc3f */
[----:B------:R-:W-:-:S06]  /*14520*/  UISETP.NE.AND UP0, UPT, UR6, 0x3, UPT ;  /* 0x000000030600788c */ /* 0x000fcc000bf05270 */
[----:B------:R-:W-:-:S13]  /*14530*/  PLOP3.LUT P0, PT, PT, PT, UP0, 0x80, 0x0 ;  /* 0x000000000000781c */ /* 0x000fda0003f0f008 */
[----:B------:R-:W-:Y:S05]  /*14540*/  @!P0 BRA `(.L_x_536) ;  /* 0x0000000000048947 */ /* 0x000fea0003800000 */
[----:B------:R-:W-:Y:S01]  /*14550*/  BPT.TRAP 0x1 ;  /* 0x000000040000795c */ /* 0x000fe20000300000 */
.L_x_536:
[----:B------:R-:W0:Y:S01]  /*14560*/  S2UR UR8, SR_CgaCtaId ;  /* 0x00000000000879c3 */ /* 0x000e220000008800 */
[----:B------:R-:W-:Y:S01]  /*14570*/  UIMAD.WIDE.U32 UR6, UR5, 0x38e38e39, URZ ;  /* 0x38e38e39050678a5 */ /* 0x000fe2000f8e003f */
[----:B------:R-:W-:Y:S01]  /*14580*/  SHF.L.U32 R2, R0, 0x1f, RZ ;  /* 0x0000001f00027819 */ /* 0x000fe200000006ff */
[----:B------:R-:W-:Y:S02]  /*14590*/  UMOV UR4, 0x400 ;  /* 0x0000040000047882 */ /* 0x000fe40000000000 */
[----:B------:R-:W-:-:S04]  /*145a0*/  USHF.R.U32.HI UR6, URZ, 0x1, UR7 ;  /* 0x000000013f067899 */ /* 0x000fc80008011607 */
[----:B------:R-:W-:Y:S02]  /*145b0*/  UIMAD UR5, UR6, -0x9, UR5 ;  /* 0xfffffff7060578a4 */ /* 0x000fe4000f8e0205 */
[----:B0-----:R-:W-:-:S04]  /*145c0*/  ULEA UR4, UR8, UR4, 0x18 ;  /* 0x0000000408047291 */ /* 0x001fc8000f8ec03f */
[----:B------:R-:W-:-:S04]  /*145d0*/  UIADD3 UR4, UR4, 0x36048, URZ ;  /* 0x0003604804047890 */ /* 0x000fc8000fffe03f */
[----:B------:R-:W-:-:S12]  /*145e0*/  ULEA UR6, UR5, UR4, 0x3 ;  /* 0x0000000405067291 */ /* 0x000fd8000f8e183f */
.L_x_537:
[----:B0-----:R-:W-:-:S04]  /*145f0*/  IMAD.U32 R3, RZ, RZ, UR6 ;  /* 0x00000006ff037e24 */ /* 0x001fc8000f8e00ff */
[----:B------:R0:W1:Y:S03]  /*14600*/  SYNCS.PHASECHK.TRANS64.TRYWAIT P0, [R3+URZ], R2 ;  /* 0x00000002030075a7 */ /* 0x000066000800017f */
[----:B-1----:R-:W-:Y:S05]  /*14610*/  @!P0 NANOSLEEP.SYNCS 0x989680 ;  /* 0x009896800000895d */ /* 0x002fea0003900000 */
[----:B------:R-:W1:Y:S02]  /*14620*/  @!P0 SYNCS.PHASECHK.TRANS64 P0, [R3+URZ], R2 ;  /* 0x00000002030085a7 */ /* 0x000e64000800007f */
[----:B-1----:R-:W-:Y:S05]  /*14630*/  @!P0 BRA `(.L_x_537) ;  /* 0xfffffffc00ec8947 */ /* 0x002fea000383ffff */
[----:B------:R-:W-:-:S04]  /*14640*/  UIADD3 UR5, UR5, 0x1, URZ ;  /* 0x0000000105057890 */ /* 0x000fc8000fffe03f */
[----:B------:R-:W-:-:S04]  /*14650*/  UISETP.NE.AND UP0, UPT, UR5, 0x9, UPT ;  /* 0x000000090500788c */ /* 0x000fc8000bf05270 */
[----:B------:R-:W-:Y:S02]  /*14660*/  USEL UR6, URZ, 0x1, UP0 ;  /* 0x000000013f067887 */ /* 0x000fe40008000000 */
[----:B------:R-:W-:-:S04]  /*14670*/  USEL UR5, UR5, URZ, UP0 ;  /* 0x0000003f05057287 */ /* 0x000fc80008000000 */
[----:B0-----:R-:W-:Y:S01]  /*14680*/  LOP3.LUT R2, R0, UR6, RZ, 0x3c, !PT ;  /* 0x0000000600027c12 */ /* 0x001fe2000f8e3cff */
[----:B------:R-:W-:-:S03]  /*14690*/  ULEA UR7, UR5, UR4, 0x3 ;  /* 0x0000000405077291 */ /* 0x000fc6000f8e183f */
[----:B------:R-:W-:-:S09]  /*146a0*/  SHF.L.U32 R0, R2, 0x1f, RZ ;  /* 0x0000001f02007819 */ /* 0x000fd200000006ff */
.L_x_538:
        /* <DEDUP_REMOVED lines=9> */
[----:B------:R-:W-:Y:S01]  /*14740*/  LOP3.LUT R2, R2, UR6, RZ, 0x3c, !PT ;  /* 0x0000000602027c12 */ /* 0x000fe2000f8e3cff */
[----:B------:R-:W-:-:S03]  /*14750*/  ULEA UR7, UR5, UR4, 0x3 ;  /* 0x0000000405077291 */ /* 0x000fc6000f8e183f */
[----:B0-----:R-:W-:-:S09]  /*14760*/  SHF.L.U32 R0, R2, 0x1f, RZ ;  /* 0x0000001f02007819 */ /* 0x001fd200000006ff */
.L_x_539:
        /* <DEDUP_REMOVED lines=12> */
.L_x_540:
        /* <DEDUP_REMOVED lines=12> */
.L_x_541:
        /* <DEDUP_REMOVED lines=12> */
.L_x_542:
        /* <DEDUP_REMOVED lines=12> */
.L_x_543:
        /* <DEDUP_REMOVED lines=12> */
.L_x_544:
        /* <DEDUP_REMOVED lines=12> */
.L_x_545:
[----:B0-----:R-:W-:-:S04]  /*14bf0*/  IMAD.U32 R3, RZ, RZ, UR5 ;  /* 0x00000005ff037e24 */ /* 0x001fc8000f8e00ff */
[----:B------:R0:W1:Y:S03]  /*14c00*/  SYNCS.PHASECHK.TRANS64.TRYWAIT P0, [R3+URZ], R0 ;  /* 0x00000000030075a7 */ /* 0x000066000800017f */
[----:B-1----:R-:W-:Y:S05]  /*14c10*/  @!P0 NANOSLEEP.SYNCS 0x989680 ;  /* 0x009896800000895d */ /* 0x002fea0003900000 */
[----:B------:R-:W1:Y:S02]  /*14c20*/  @!P0 SYNCS.PHASECHK.TRANS64 P0, [R3+URZ], R0 ;  /* 0x00000000030085a7 */ /* 0x000e64000800007f */
[----:B-1----:R-:W-:Y:S05]  /*14c30*/  @P0 EXIT ;  /* 0x000000000000094d */ /* 0x002fea0003800000 */
[----:B------:R-:W-:Y:S05]  /*14c40*/  BRA `(.L_x_545) ;  /* 0xfffffffc00e87947 */ /* 0x000fea000383ffff */
.L_x_546:
[----:B------:R-:W-:-:S00]  /*14c50*/  BRA `(.L_x_546) ;  /* 0xfffffffc00fc7947 */ /* 0x000fc0000383ffff */
[----:B------:R-:W-:-:S00]  /*14c60*/  NOP ;  /* 0x0000000000007918 */ /* 0x000fc00000000000 */
        /* <DEDUP_REMOVED lines=9> */
.L_x_547:


//--------------------- .nv.shared._ZN7cutlass13device_kernelINS_4conv6kernel13ConvUniversalINS1_16ConvProblemShapeILNS1_8OperatorE0ELi2EEENS1_10collective14CollectiveConvINS1_46MainloopSm90TmaGmmaWarpSpecializedImplicitGemmILS5_0ELi9ELi2EN4cute5tupleIJNSA_1CILi2EEENSC_ILi1EEESE_EEENS1_36KernelImplicitTmaWarpSpecializedSm90ELi1EEENSB_IJNSC_ILi256EEENSC_ILi128EEENSB_IJNSC_ILi32EEEEEEEEENS_6half_tESN_NSA_8TiledMMAINSA_8MMA_AtomIJNSA_4SM904GMMA26MMA_64x128x16_F32F16F16_SSILNSR_5MajorE0ELST_0ELNSR_7ScaleInE1ELSU_1EEEEEENSA_6LayoutINSB_IJSE_SE_SE_EEENSB_IJNSC_ILi0EEESZ_SZ_EEEEENSB_IJNSA_10UnderscoreES12_S12_EEEEENS7_6detail26Sm90ImplicitGemmTileTraitsINSA_20SM90_TMA_LOAD_IM2COLENSA_14ComposedLayoutINSA_7SwizzleILi2ELi4ELi3EEENSA_18smem_ptr_flag_bitsILi16EEENSX_INSB_IJNSB_IJNSC_ILi8EEESK_EEENSB_IJSK_SE_EEENSB_IJSE_NSC_ILi9EEEEEEEEENSB_IJNSB_IJSK_SI_EEENSB_IJSE_SZ_EEENSB_IJSZ_NSC_ILi8192EEEEEEEEEEEEEvEENS16_INSA_23SM90_TMA_LOAD_MULTICASTENS18_IS1A_S1C_NSX_INSB_IJNSB_IJS1D_NSC_ILi16EEEEEES1F_S1H_EEENSB_IJS1J_S1K_NSB_IJSZ_NSC_ILi4096EEEEEEEEEEEEEvEEEENS_8epilogue10collective6detail29Sm90TmaWarpSpecializedAdapterINS23_15DefaultEpilogueISN_NSB_IJNSB_IJlllEEESE_SZ_EEES28_NS22_6thread17LinearCombinationISN_Li1EffLNS29_9ScaleType4KindE0ELNS_15FloatRoundStyleE2ESN_EENS_4gemm15EpilogueDefaultEEEEEvvEEEEvNT_6ParamsE --------------------------
	.section	.nv.shared._ZN7cutlass13device_kernelINS_4conv6kernel13ConvUniversalINS1_16ConvProblemShapeILNS1_8OperatorE0ELi2EEENS1_10collective14CollectiveConvINS1_46MainloopSm90TmaGmmaWarpSpecializedImplicitGemmILS5_0ELi9ELi2EN4cute5tupleIJNSA_1CILi2EEENSC_ILi1EEESE_EEENS1_36KernelImplicitTmaWarpSpecializedSm90ELi1EEENSB_IJNSC_ILi256EEENSC_ILi128EEENSB_IJNSC_ILi32EEEEEEEEENS_6half_tESN_NSA_8TiledMMAINSA_8MMA_AtomIJNSA_4SM904GMMA26MMA_64x128x16_F32F16F16_SSILNSR_5MajorE0ELST_0ELNSR_7ScaleInE1ELSU_1EEEEEENSA_6LayoutINSB_IJSE_SE_SE_EEENSB_IJNSC_ILi0EEESZ_SZ_EEEEENSB_IJNSA_10UnderscoreES12_S12_EEEEENS7_6detail26Sm90ImplicitGemmTileTraitsINSA_20SM90_TMA_LOAD_IM2COLENSA_14ComposedLayoutINSA_7SwizzleILi2ELi4ELi3EEENSA_18smem_ptr_flag_bitsILi16EEENSX_INSB_IJNSB_IJNSC_ILi8EEESK_EEENSB_IJSK_SE_EEENSB_IJSE_NSC_ILi9EEEEEEEEENSB_IJNSB_IJSK_SI_EEENSB_IJSE_SZ_EEENSB_IJSZ_NSC_ILi8192EEEEEEEEEEEEEvEENS16_INSA_23SM90_TMA_LOAD_MULTICASTENS18_IS1A_S1C_NSX_INSB_IJNSB_IJS1D_NSC_ILi16EEEEEES1F_S1H_EEENSB_IJS1J_S1K_NSB_IJSZ_NSC_ILi4096EEEEEEEEEEEEEvEEEENS_8epilogue10collective6detail29Sm90TmaWarpSpecializedAdapterINS23_15DefaultEpilogueISN_NSB_IJNSB_IJlllEEESE_SZ_EEES28_NS22_6thread17LinearCombinationISN_Li1EffLNS29_9ScaleType4KindE0ELNS_15FloatRoundStyleE2ESN_EENS_4gemm15EpilogueDefaultEEEEEvvEEEEvNT_6ParamsE,"aw",@nobits
	.sectionflags	@""
	.align	16
	.zero		1024


//--------------------- .nv.shared.reserved.0     --------------------------
	.section	.nv.shared.reserved.0,"aw",@nobits
	.weak		__nv_reservedSMEM_offset_0_alias
	.size		__nv_reservedSMEM_offset_0_alias, 0, 0
	.other		__nv_reservedSMEM_offset_0_alias,@"STO_CUDA_RESERVED_SHARED STV_DEFAULT"
__nv_reservedSMEM_offset_0_alias:
	.zero		0


//--------------------- .nv.global                --------------------------
	.section	.nv.global,"aw",@nobits
.nv.global:
	.type		_ZN39_INTERNAL_4648cdc4_4_k_cu_7954fb69_29634cute1_E,@object
	.size		_ZN39_INTERNAL_4648cdc4_4_k_cu_7954fb69_29634cute1_E,(_ZN39_INTERNAL_4648cdc4_4_k_cu_7954fb69_29634cuda3std3__45__cpo6cbeginE - _ZN39_INTERNAL_4648cdc4_4_k_cu_7954fb69_29634cute1_E)
_ZN39_INTERNAL_4648cdc4_4_k_cu_7954fb69_29634cute1_E:
	.zero		1
	.type		_ZN39_INTERNAL_4648cdc4_4_k_cu_7954fb69_29634cuda3std3__45__cpo6cbeginE,@object
	.size		_ZN39_INTERNAL_4648cdc4_4_k_cu_7954fb69_29634cuda3std3__45__cpo6cbeginE,(_ZN39_INTERNAL_4648cdc4_4_k_cu_7954fb69_29634cuda3std3__48in_placeE - _ZN39_INTERNAL_4648cdc4_4_k_cu_7954fb69_29634cuda3std3__45__cpo6cbeginE)
_ZN39_INTERNAL_4648cdc4_4_k_cu_7954fb69_29634cuda3std3__45__cpo6cbeginE:
	.zero		1
	.type		_ZN39_INTERNAL_4648cdc4_4_k_cu_7954fb69_29634cuda3std3__48in_placeE,@object
	.size		_ZN39_INTERNAL_4648cdc4_4_k_cu_7954fb69_29634cuda3std3__48in_placeE,(_ZN39_INTERNAL_4648cdc4_4_k_cu_7954fb69_29634cuda3std6ranges3__45__cpo9iter_moveE - _ZN39_INTERNAL_4648cdc4_4_k_cu_7954fb69_29634cuda3std3__48in_placeE)
_ZN39_INTERNAL_4648cdc4_4_k_cu_7954fb69_29634cuda3std3__48in_placeE:
	.zero		1
	.type		_ZN39_INTERNAL_4648cdc4_4_k_cu_7954fb69_29634cuda3std6ranges3__45__cpo9iter_moveE,@object
	.size		_ZN39_INTERNAL_4648cdc4_4_k_cu_7954fb69_29634cuda3std6ranges3__45__cpo9iter_moveE,(_ZN39_INTERNAL_4648cdc4_4_k_cu_7954fb69_29634cuda3std3__45__cpo5beginE - _ZN39_INTERNAL_4648cdc4_4_k_cu_7954fb69_29634cuda3std6ranges3__45__cpo9iter_moveE)
_ZN39_INTERNAL_4648cdc4_4_k_cu_7954fb69_29634cuda3std6ranges3__45__cpo9iter_moveE:
	.zero		1
	.type		_ZN39_INTERNAL_4648cdc4_4_k_cu_7954fb69_29634cuda3std3__45__cpo5beginE,@object
	.size		_ZN39_INTERNAL_4648cdc4_4_k_cu_7954fb69_29634cuda3std3__45__cpo5beginE,(_ZN39_INTERNAL_4648cdc4_4_k_cu_7954fb69_29634cuda3std3__441_GLOBAL__N__4648cdc4_4_k_cu_7954fb69_29636ignoreE - _ZN39_INTERNAL_4648cdc4_4_k_cu_7954fb69_29634cuda3std3__45__cpo5beginE)
_ZN39_INTERNAL_4648cdc4_4_k_cu_7954fb69_29634cuda3std3__45__cpo5beginE:
	.zero		1
	.type		_ZN39_INTERNAL_4648cdc4_4_k_cu_7954fb69_29634cuda3std3__441_GLOBAL__N__4648cdc4_4_k_cu_7954fb69_29636ignoreE,@object
	.size		_ZN39_INTERNAL_4648cdc4_4_k_cu_7954fb69_29634cuda3std3__441_GLOBAL__N__4648cdc4_4_k_cu_7954fb69_29636ignoreE,(_ZN39_INTERNAL_4648cdc4_4_k_cu_7954fb69_29634cute7productE - _ZN39_INTERNAL_4648cdc4_4_k_cu_7954fb69_29634cuda3std3__441_GLOBAL__N__4648cdc4_4_k_cu_7954fb69_29636ignoreE)
_ZN39_INTERNAL_4648cdc4_4_k_cu_7954fb69_29634cuda3std3__441_GLOBAL__N__4648cdc4_4_k_cu_7954fb69_29636ignoreE:
	.zero		1
	.type		_ZN39_INTERNAL_4648cdc4_4_k_cu_7954fb69_29634cute7productE,@object
	.size		_ZN39_INTERNAL_4648cdc4_4_k_cu_7954fb69_29634cute7productE,(_ZN39_INTERNAL_4648cdc4_4_k_cu_7954fb69_29634cuda3std3__45__cpo3endE - _ZN39_INTERNAL_4648cdc4_4_k_cu_7954fb69_29634cute7productE)
_ZN39_INTERNAL_4648cdc4_4_k_cu_7954fb69_29634cute7productE:
	.zero		1
	.type		_ZN39_INTERNAL_4648cdc4_4_k_cu_7954fb69_29634cuda3std3__45__cpo3endE,@object
	.size		_ZN39_INTERNAL_4648cdc4_4_k_cu_7954fb69_29634cuda3std3__45__cpo3endE,(_ZN39_INTERNAL_4648cdc4_4_k_cu_7954fb69_29634cuda3std3__419piecewise_constructE - _ZN39_INTERNAL_4648cdc4_4_k_cu_7954fb69_29634cuda3std3__45__cpo3endE)
_ZN39_INTERNAL_4648cdc4_4_k_cu_7954fb69_29634cuda3std3__45__cpo3endE:
	.zero		1
	.type		_ZN39_INTERNAL_4648cdc4_4_k_cu_7954fb69_29634cuda3std3__419piecewise_constructE,@object
	.size		_ZN39_INTERNAL_4648cdc4_4_k_cu_7954fb69_29634cuda3std3__419piecewise_constructE,(_ZN39_INTERNAL_4648cdc4_4_k_cu_7954fb69_29634cuda3std3__45__cpo4cendE - _ZN39_INTERNAL_4648cdc4_4_k_cu_7954fb69_29634cuda3std3__419piecewise_constructE)
_ZN39_INTERNAL_4648cdc4_4_k_cu_7954fb69_29634cuda3std3__419piecewise_constructE:
	.zero		1
	.type		_ZN39_INTERNAL_4648cdc4_4_k_cu_7954fb69_29634cuda3std3__45__cpo4cendE,@object
	.size		_ZN39_INTERNAL_4648cdc4_4_k_cu_7954fb69_29634cuda3std3__45__cpo4cendE,(_ZN39_INTERNAL_4648cdc4_4_k_cu_7954fb69_29634cuda3std6ranges3__45__cpo4swapE - _ZN39_INTERNAL_4648cdc4_4_k_cu_7954fb69_29634cuda3std3__45__cpo4cendE)
_ZN39_INTERNAL_4648cdc4_4_k_cu_7954fb69_29634cuda3std3__45__cpo4cendE:
	.zero		1
	.type		_ZN39_INTERNAL_4648cdc4_4_k_cu_7954fb69_29634cuda3std6ranges3__45__cpo4swapE,@object
	.size		_ZN39_INTERNAL_4648cdc4_4_k_cu_7954fb69_29634cuda3std6ranges3__45__cpo4swapE,(.L_7 - _ZN39_INTERNAL_4648cdc4_4_k_cu_7954fb69_29634cuda3std6ranges3__45__cpo4swapE)
_ZN39_INTERNAL_4648cdc4_4_k_cu_7954fb69_29634cuda3std6ranges3__45__cpo4swapE:
	.zero		1
.L_7:


//--------------------- .nv.constant0._ZN7cutlass13device_kernelINS_4conv6kernel13ConvUniversalINS1_16ConvProblemShapeILNS1_8OperatorE0ELi2EEENS1_10collective14CollectiveConvINS1_46MainloopSm90TmaGmmaWarpSpecializedImplicitGemmILS5_0ELi9ELi2EN4cute5tupleIJNSA_1CILi2EEENSC_ILi1EEESE_EEENS1_36KernelImplicitTmaWarpSpecializedSm90ELi1EEENSB_IJNSC_ILi256EEENSC_ILi128EEENSB_IJNSC_ILi32EEEEEEEEENS_6half_tESN_NSA_8TiledMMAINSA_8MMA_AtomIJNSA_4SM904GMMA26MMA_64x128x16_F32F16F16_SSILNSR_5MajorE0ELST_0ELNSR_7ScaleInE1ELSU_1EEEEEENSA_6LayoutINSB_IJSE_SE_SE_EEENSB_IJNSC_ILi0EEESZ_SZ_EEEEENSB_IJNSA_10UnderscoreES12_S12_EEEEENS7_6detail26Sm90ImplicitGemmTileTraitsINSA_20SM90_TMA_LOAD_IM2COLENSA_14ComposedLayoutINSA_7SwizzleILi2ELi4ELi3EEENSA_18smem_ptr_flag_bitsILi16EEENSX_INSB_IJNSB_IJNSC_ILi8EEESK_EEENSB_IJSK_SE_EEENSB_IJSE_NSC_ILi9EEEEEEEEENSB_IJNSB_IJSK_SI_EEENSB_IJSE_SZ_EEENSB_IJSZ_NSC_ILi8192EEEEEEEEEEEEEvEENS16_INSA_23SM90_TMA_LOAD_MULTICASTENS18_IS1A_S1C_NSX_INSB_IJNSB_IJS1D_NSC_ILi16EEEEEES1F_S1H_EEENSB_IJS1J_S1K_NSB_IJSZ_NSC_ILi4096EEEEEEEEEEEEEvEEEENS_8epilogue10collective6detail29Sm90TmaWarpSpecializedAdapterINS23_15DefaultEpilogueISN_NSB_IJNSB_IJlllEEESE_SZ_EEES28_NS22_6thread17LinearCombinationISN_Li1EffLNS29_9ScaleType4KindE0ELNS_15FloatRoundStyleE2ESN_EENS_4gemm15EpilogueDefaultEEEEEvvEEEEvNT_6ParamsE --------------------------
	.section	.nv.constant0._ZN7cutlass13device_kernelINS_4conv6kernel13ConvUniversalINS1_16ConvProblemShapeILNS1_8OperatorE0ELi2EEENS1_10collective14CollectiveConvINS1_46MainloopSm90TmaGmmaWarpSpecializedImplicitGemmILS5_0ELi9ELi2EN4cute5tupleIJNSA_1CILi2EEENSC_ILi1EEESE_EEENS1_36KernelImplicitTmaWarpSpecializedSm90ELi1EEENSB_IJNSC_ILi256EEENSC_ILi128EEENSB_IJNSC_ILi32EEEEEEEEENS_6half_tESN_NSA_8TiledMMAINSA_8MMA_AtomIJNSA_4SM904GMMA26MMA_64x128x16_F32F16F16_SSILNSR_5MajorE0ELST_0ELNSR_7ScaleInE1ELSU_1EEEEEENSA_6LayoutINSB_IJSE_SE_SE_EEENSB_IJNSC_ILi0EEESZ_SZ_EEEEENSB_IJNSA_10UnderscoreES12_S12_EEEEENS7_6detail26Sm90ImplicitGemmTileTraitsINSA_20SM90_TMA_LOAD_IM2COLENSA_14ComposedLayoutINSA_7SwizzleILi2ELi4ELi3EEENSA_18smem_ptr_flag_bitsILi16EEENSX_INSB_IJNSB_IJNSC_ILi8EEESK_EEENSB_IJSK_SE_EEENSB_IJSE_NSC_ILi9EEEEEEEEENSB_IJNSB_IJSK_SI_EEENSB_IJSE_SZ_EEENSB_IJSZ_NSC_ILi8192EEEEEEEEEEEEEvEENS16_INSA_23SM90_TMA_LOAD_MULTICASTENS18_IS1A_S1C_NSX_INSB_IJNSB_IJS1D_NSC_ILi16EEEEEES1F_S1H_EEENSB_IJS1J_S1K_NSB_IJSZ_NSC_ILi4096EEEEEEEEEEEEEvEEEENS_8epilogue10collective6detail29Sm90TmaWarpSpecializedAdapterINS23_15DefaultEpilogueISN_NSB_IJNSB_IJlllEEESE_SZ_EEES28_NS22_6thread17LinearCombinationISN_Li1EffLNS29_9ScaleType4KindE0ELNS_15FloatRoundStyleE2ESN_EENS_4gemm15EpilogueDefaultEEEEEvvEEEEvNT_6ParamsE,"a",@progbits
	.sectionflags	@""
	.align	4
.nv.constant0._ZN7cutlass13device_kernelINS_4conv6kernel13ConvUniversalINS1_16ConvProblemShapeILNS1_8OperatorE0ELi2EEENS1_10collective14CollectiveConvINS1_46MainloopSm90TmaGmmaWarpSpecializedImplicitGemmILS5_0ELi9ELi2EN4cute5tupleIJNSA_1CILi2EEENSC_ILi1EEESE_EEENS1_36KernelImplicitTmaWarpSpecializedSm90ELi1EEENSB_IJNSC_ILi256EEENSC_ILi128EEENSB_IJNSC_ILi32EEEEEEEEENS_6half_tESN_NSA_8TiledMMAINSA_8MMA_AtomIJNSA_4SM904GMMA26MMA_64x128x16_F32F16F16_SSILNSR_5MajorE0ELST_0ELNSR_7ScaleInE1ELSU_1EEEEEENSA_6LayoutINSB_IJSE_SE_SE_EEENSB_IJNSC_ILi0EEESZ_SZ_EEEEENSB_IJNSA_10UnderscoreES12_S12_EEEEENS7_6detail26Sm90ImplicitGemmTileTraitsINSA_20SM90_TMA_LOAD_IM2COLENSA_14ComposedLayoutINSA_7SwizzleILi2ELi4ELi3EEENSA_18smem_ptr_flag_bitsILi16EEENSX_INSB_IJNSB_IJNSC_ILi8EEESK_EEENSB_IJSK_SE_EEENSB_IJSE_NSC_ILi9EEEEEEEEENSB_IJNSB_IJSK_SI_EEENSB_IJSE_SZ_EEENSB_IJSZ_NSC_ILi8192EEEEEEEEEEEEEvEENS16_INSA_23SM90_TMA_LOAD_MULTICASTENS18_IS1A_S1C_NSX_INSB_IJNSB_IJS1D_NSC_ILi16EEEEEES1F_S1H_EEENSB_IJS1J_S1K_NSB_IJSZ_NSC_ILi4096EEEEEEEEEEEEEvEEEENS_8epilogue10collective6detail29Sm90TmaWarpSpecializedAdapterINS23_15DefaultEpilogueISN_NSB_IJNSB_IJlllEEESE_SZ_EEES28_NS22_6thread17LinearCombinationISN_Li1EffLNS29_9ScaleType4KindE0ELNS_15FloatRoundStyleE2ESN_EENS_4gemm15EpilogueDefaultEEEEEvvEEEEvNT_6ParamsE:
	.zero		1536


//--------------------- SYMBOLS --------------------------

	.type		.nv.reservedSmem.offset0,@object
	.size		.nv.reservedSmem.offset0,0x4
